	.target	sm_90a

	.elftype	@"ET_EXEC"


//--------------------- .note.nv.tkinfo           --------------------------
	.section	.note.nv.tkinfo,"",@"SHT_NOTE"
	.sectionflags	@"SHF_NOTE_NV_TKINFO"
	.tkinfo
        /*0018*/ 	.word	0x00000002
        /*0030*/ 	.string	""
        /*0030*/ 	.string	"ptxas"
        /*0030*/ 	.string	"Cuda compilation tools, release 13.0, V13.0.88"
        /*0030*/ 	.string	"Build cuda_13.0.r13.0/compiler.36424714_0"
        /*0030*/ 	.string	"-v  -suppress-debug-info  -lineinfo  -arch sm_90a "



//--------------------- .note.nv.cuinfo           --------------------------
	.section	.note.nv.cuinfo,"",@"SHT_NOTE"
	.sectionflags	@"SHF_NOTE_NV_CUINFO"
        /*0018*/ 	.short	0x0002
        /*001a*/ 	.short	0x005a
        /*001c*/ 	.short	0x0082
	.zero		2


//--------------------- .nv.info                  --------------------------
	.section	.nv.info,"",@"SHT_CUDA_INFO"
	.align	4


	//----- nvinfo : EIATTR_REGCOUNT
	.align		4
        /*0000*/ 	.byte	0x04, 0x2f
        /*0002*/ 	.short	(.L_1 - .L_0)
	.align		4
.L_0:
        /*0004*/ 	.word	index@(matmul_kernel)
        /*0008*/ 	.word	0x000000f2


	//----- nvinfo : EIATTR_FRAME_SIZE
	.align		4
.L_1:
        /*000c*/ 	.byte	0x04, 0x11
        /*000e*/ 	.short	(.L_3 - .L_2)
	.align		4
.L_2:
        /*0010*/ 	.word	index@(matmul_kernel)
        /*0014*/ 	.word	0x00000000


	//----- nvinfo : EIATTR_MIN_STACK_SIZE
	.align		4
.L_3:
        /*0018*/ 	.byte	0x04, 0x12
        /*001a*/ 	.short	(.L_5 - .L_4)
	.align		4
.L_4:
        /*001c*/ 	.word	index@(matmul_kernel)
        /*0020*/ 	.word	0x00000000
.L_5:


//--------------------- .nv.compat                --------------------------
	.section	.nv.compat,"",@"SHT_CUDA_COMPAT_INFO"
	.align	4
        /*0000*/ 	.byte	0x02, 0x09, 0x01, 0x00, 0x02, 0x02, 0x04, 0x00, 0x02, 0x05, 0x05, 0x00, 0x03, 0x07, 0x01, 0x01
        /*0010*/ 	.byte	0x02, 0x03, 0x00, 0x00, 0x02, 0x06, 0x01, 0x00, 0x04, 0x0b, 0x08, 0x00, 0x00, 0x00, 0x00, 0x00
        /*0020*/ 	.byte	0x00, 0x00, 0x00, 0x00


//--------------------- .nv.info.matmul_kernel    --------------------------
	.section	.nv.info.matmul_kernel,"",@"SHT_CUDA_INFO"
	.sectionflags	@""
	.align	4


	//----- nvinfo : EIATTR_CUDA_API_VERSION
	.align		4
        /*0000*/ 	.byte	0x04, 0x37
        /*0002*/ 	.short	(.L_7 - .L_6)
.L_6:
        /*0004*/ 	.word	0x00000082


	//----- nvinfo : EIATTR_KPARAM_INFO
	.align		4
.L_7:
        /*0008*/ 	.byte	0x04, 0x17
        /*000a*/ 	.short	(.L_9 - .L_8)
.L_8:
        /*000c*/ 	.word	0x00000000
        /*0010*/ 	.short	0x000d
        /*0012*/ 	.short	0x0048
        /*0014*/ 	.byte	0x00, 0xf4, 0x21, 0x00


	//----- nvinfo : EIATTR_KPARAM_INFO
	.align		4
.L_9:
        /*0018*/ 	.byte	0x04, 0x17
        /*001a*/ 	.short	(.L_11 - .L_10)
.L_10:
        /*001c*/ 	.word	0x00000000
        /*0020*/ 	.short	0x000c
        /*0022*/ 	.short	0x0040
        /*0024*/ 	.byte	0x00, 0xf4, 0x21, 0x00


	//----- nvinfo : EIATTR_KPARAM_INFO
	.align		4
.L_11:
        /*0028*/ 	.byte	0x04, 0x17
        /*002a*/ 	.short	(.L_13 - .L_12)
.L_12:
        /*002c*/ 	.word	0x00000000
        /*0030*/ 	.short	0x000b
        /*0032*/ 	.short	0x0038
        /*0034*/ 	.byte	0x00, 0xf0, 0x11, 0x00


	//----- nvinfo : EIATTR_KPARAM_INFO
	.align		4
.L_13:
        /*0038*/ 	.byte	0x04, 0x17
        /*003a*/ 	.short	(.L_15 - .L_14)
.L_14:
        /*003c*/ 	.word	0x00000000
        /*0040*/ 	.short	0x000a
        /*0042*/ 	.short	0x0034
        /*0044*/ 	.byte	0x00, 0xf0, 0x11, 0x00


	//----- nvinfo : EIATTR_KPARAM_INFO
	.align		4
.L_15:
        /*0048*/ 	.byte	0x04, 0x17
        /*004a*/ 	.short	(.L_17 - .L_16)
.L_16:
        /*004c*/ 	.word	0x00000000
        /*0050*/ 	.short	0x0009
        /*0052*/ 	.short	0x0030
        /*0054*/ 	.byte	0x00, 0xf0, 0x11, 0x00


	//----- nvinfo : EIATTR_KPARAM_INFO
	.align		4
.L_17:
        /*0058*/ 	.byte	0x04, 0x17
        /*005a*/ 	.short	(.L_19 - .L_18)
.L_18:
        /*005c*/ 	.word	0x00000000
        /*0060*/ 	.short	0x0008
        /*0062*/ 	.short	0x002c
        /*0064*/ 	.byte	0x00, 0xf0, 0x11, 0x00


	//----- nvinfo : EIATTR_KPARAM_INFO
	.align		4
.L_19:
        /*0068*/ 	.byte	0x04, 0x17
        /*006a*/ 	.short	(.L_21 - .L_20)
.L_20:
        /*006c*/ 	.word	0x00000000
        /*0070*/ 	.short	0x0007
        /*0072*/ 	.short	0x0028
        /*0074*/ 	.byte	0x00, 0xf0, 0x11, 0x00


	//----- nvinfo : EIATTR_KPARAM_INFO
	.align		4
.L_21:
        /*0078*/ 	.byte	0x04, 0x17
        /*007a*/ 	.short	(.L_23 - .L_22)
.L_22:
        /*007c*/ 	.word	0x00000000
        /*0080*/ 	.short	0x0006
        /*0082*/ 	.short	0x0024
        /*0084*/ 	.byte	0x00, 0xf0, 0x11, 0x00


	//----- nvinfo : EIATTR_KPARAM_INFO
	.align		4
.L_23:
        /*0088*/ 	.byte	0x04, 0x17
        /*008a*/ 	.short	(.L_25 - .L_24)
.L_24:
        /*008c*/ 	.word	0x00000000
        /*0090*/ 	.short	0x0005
        /*0092*/ 	.short	0x0020
        /*0094*/ 	.byte	0x00, 0xf0, 0x11, 0x00


	//----- nvinfo : EIATTR_KPARAM_INFO
	.align		4
.L_25:
        /*0098*/ 	.byte	0x04, 0x17
        /*009a*/ 	.short	(.L_27 - .L_26)
.L_26:
        /*009c*/ 	.word	0x00000000
        /*00a0*/ 	.short	0x0004
        /*00a2*/ 	.short	0x001c
        /*00a4*/ 	.byte	0x00, 0xf0, 0x11, 0x00


	//----- nvinfo : EIATTR_KPARAM_INFO
	.align		4
.L_27:
        /*00a8*/ 	.byte	0x04, 0x17
        /*00aa*/ 	.short	(.L_29 - .L_28)
.L_28:
        /*00ac*/ 	.word	0x00000000
        /*00b0*/ 	.short	0x0003
        /*00b2*/ 	.short	0x0018
        /*00b4*/ 	.byte	0x00, 0xf0, 0x11, 0x00


	//----- nvinfo : EIATTR_KPARAM_INFO
	.align		4
.L_29:
        /*00b8*/ 	.byte	0x04, 0x17
        /*00ba*/ 	.short	(.L_31 - .L_30)
.L_30:
        /*00bc*/ 	.word	0x00000000
        /*00c0*/ 	.short	0x0002
        /*00c2*/ 	.short	0x0010
        /*00c4*/ 	.byte	0x00, 0xf4, 0x21, 0x00


	//----- nvinfo : EIATTR_KPARAM_INFO
	.align		4
.L_31:
        /*00c8*/ 	.byte	0x04, 0x17
        /*00ca*/ 	.short	(.L_33 - .L_32)
.L_32:
        /*00cc*/ 	.word	0x00000000
        /*00d0*/ 	.short	0x0001
        /*00d2*/ 	.short	0x0008
        /*00d4*/ 	.byte	0x00, 0xf4, 0x21, 0x00


	//----- nvinfo : EIATTR_KPARAM_INFO
	.align		4
.L_33:
        /*00d8*/ 	.byte	0x04, 0x17
        /*00da*/ 	.short	(.L_35 - .L_34)
.L_34:
        /*00dc*/ 	.word	0x00000000
        /*00e0*/ 	.short	0x0000
        /*00e2*/ 	.short	0x0000
        /*00e4*/ 	.byte	0x00, 0xf4, 0x21, 0x00


	//----- nvinfo : EIATTR_SPARSE_MMA_MASK
	.align		4
.L_35:
        /*00e8*/ 	.byte	0x03, 0x50
        /*00ea*/ 	.short	0x0000


	//----- nvinfo : EIATTR_MAXREG_COUNT
	.align		4
        /*00ec*/ 	.byte	0x03, 0x1b
        /*00ee*/ 	.short	0x00ff


	//----- nvinfo : EIATTR_NUM_BARRIERS
	.align		4
        /*00f0*/ 	.byte	0x02, 0x4c
        /*00f2*/ 	.byte	0x01
	.zero		1


	//----- nvinfo : EIATTR_MERCURY_ISA_VERSION
	.align		4
        /*00f4*/ 	.byte	0x03, 0x5f
        /*00f6*/ 	.short	0x0101


	//----- nvinfo : EIATTR_EXIT_INSTR_OFFSETS
	.align		4
        /*00f8*/ 	.byte	0x04, 0x1c
        /*00fa*/ 	.short	(.L_37 - .L_36)


	//   ....[0]....
.L_36:
        /*00fc*/ 	.word	0x00006ec0


	//   ....[1]....
        /*0100*/ 	.word	0x00006ee0


	//----- nvinfo : EIATTR_REQNTID
	.align		4
.L_37:
        /*0104*/ 	.byte	0x04, 0x10
        /*0106*/ 	.short	(.L_39 - .L_38)
.L_38:
        /*0108*/ 	.word	0x00000080
        /*010c*/ 	.word	0x00000001
        /*0110*/ 	.word	0x00000001


	//----- nvinfo : EIATTR_CBANK_PARAM_SIZE
	.align		4
.L_39:
        /*0114*/ 	.byte	0x03, 0x19
        /*0116*/ 	.short	0x0050


	//----- nvinfo : EIATTR_PARAM_CBANK
	.align		4
        /*0118*/ 	.byte	0x04, 0x0a
        /*011a*/ 	.short	(.L_41 - .L_40)
	.align		4
.L_40:
        /*011c*/ 	.word	index@(.nv.constant0.matmul_kernel)
        /*0120*/ 	.short	0x0210
        /*0122*/ 	.short	0x0050


	//----- nvinfo : EIATTR_SW_WAR
	.align		4
.L_41:
        /*0124*/ 	.byte	0x04, 0x36
        /*0126*/ 	.short	(.L_43 - .L_42)
.L_42:
        /*0128*/ 	.word	0x00000008
.L_43:


//--------------------- .nv.callgraph             --------------------------
	.section	.nv.callgraph,"",@"SHT_CUDA_CALLGRAPH"
	.align	4
	.sectionentsize	8
	.align		4
        /*0000*/ 	.word	0x00000000
	.align		4
        /*0004*/ 	.word	0xffffffff
	.align		4
        /*0008*/ 	.word	0x00000000
	.align		4
        /*000c*/ 	.word	0xfffffffe
	.align		4
        /*0010*/ 	.word	0x00000000
	.align		4
        /*0014*/ 	.word	0xfffffffd
	.align		4
        /*0018*/ 	.word	0x00000000
	.align		4
        /*001c*/ 	.word	0xfffffffc


//--------------------- .text.matmul_kernel       --------------------------
	.section	.text.matmul_kernel,"ax",@progbits
	.align	128
        .global         matmul_kernel
        .type           matmul_kernel,@function
        .size           matmul_kernel,(.L_x_3 - matmul_kernel)
        .other          matmul_kernel,@"STO_CUDA_ENTRY STV_DEFAULT"
matmul_kernel:
.text.matmul_kernel:
[----:B------:R-:W-:Y:S08]  /*0000*/  LDC R1, c[0x0][0x28] ;  /* 0x00000a00ff017b82 */ /* 0x000ff00000000800 */
[----:B------:R-:W1:Y:S01]  /*0010*/  LDC.64 R6, c[0x0][0x228] ;  /* 0x00008a00ff067b82 */ /* 0x000e620000000a00 */
[----:B------:R-:W2:Y:S01]  /*0020*/  S2R R5, SR_CTAID.X ;  /* 0x0000000000057919 */ /* 0x000ea20000002500 */
[----:B------:R-:W-:Y:S01]  /*0030*/  ULDC.64 UR6, c[0x0][0x218] ;  /* 0x0000860000067ab9 */ /* 0x000fe20000000a00 */
[----:B------:R-:W-:Y:S01]  /*0040*/  ULDC.64 UR4, c[0x0][0x210] ;  /* 0x0000840000047ab9 */ /* 0x000fe20000000a00 */
[----:B------:R-:W-:Y:S01]  /*0050*/  ULDC.64 UR14, c[0x0][0x208] ;  /* 0x00008200000e7ab9 */ /* 0x000fe20000000a00 */
[----:B------:R-:W3:Y:S01]  /*0060*/  S2R R122, SR_TID.X ;  /* 0x00000000007a7919 */ /* 0x000ee20000002100 */
[----:B-1----:R-:W-:Y:S01]  /*0070*/  VIADD R0, R7, 0x3f ;  /* 0x0000003f07007836 */ /* 0x002fe20000000000 */
[----:B------:R-:W-:-:S02]  /*0080*/  IABS R29, R7 ;  /* 0x00000007001d7213 */ /* 0x000fc40000000000 */
[----:B------:R-:W-:Y:S02]  /*0090*/  IABS R27, R6 ;  /* 0x00000006001b7213 */ /* 0x000fe40000000000 */
[----:B------:R-:W-:-:S04]  /*00a0*/  SHF.R.S32.HI R3, RZ, 0x1f, R0 ;  /* 0x0000001fff037819 */ /* 0x000fc80000011400 */
[----:B------:R-:W-:Y:S02]  /*00b0*/  LEA.HI R3, R3, R0, RZ, 0x6 ;  /* 0x0000000003037211 */ /* 0x000fe400078f30ff */
[----:B--2---:R-:W-:Y:S02]  /*00c0*/  IABS R10, R5 ;  /* 0x00000005000a7213 */ /* 0x004fe40000000000 */
[----:B------:R-:W-:Y:S01]  /*00d0*/  SHF.R.S32.HI R3, RZ, 0x6, R3 ;  /* 0x00000006ff037819 */ /* 0x000fe20000011403 */
[C---:B---3--:R-:W-:Y:S01]  /*00e0*/  IMAD.SHL.U32 R83, R122.reuse, 0x10, RZ ;  /* 0x000000107a537824 */ /* 0x048fe200078e00ff */
[C---:B------:R-:W-:Y:S02]  /*00f0*/  LOP3.LUT R73, R122.reuse, 0x3f, RZ, 0xc0, !PT ;  /* 0x0000003f7a497812 */ /* 0x040fe400078ec0ff */
[----:B------:R-:W-:Y:S01]  /*0100*/  SHF.R.U32.HI R89, RZ, 0x6, R122 ;  /* 0x00000006ff597819 */ /* 0x000fe2000001167a */
[----:B------:R-:W-:Y:S01]  /*0110*/  IMAD.SHL.U32 R4, R3, 0x8, RZ ;  /* 0x0000000803047824 */ /* 0x000fe200078e00ff */
[----:B------:R-:W-:-:S02]  /*0120*/  LOP3.LUT R72, R122, 0x1f, RZ, 0xc0, !PT ;  /* 0x0000001f7a487812 */ /* 0x000fc400078ec0ff */
[----:B------:R-:W-:Y:S02]  /*0130*/  SGXT.U32 R89, R89, 0x1 ;  /* 0x000000015959781a */ /* 0x000fe40000000000 */
[-C--:B------:R-:W-:Y:S02]  /*0140*/  IABS R9, R4.reuse ;  /* 0x0000000400097213 */ /* 0x080fe40000000000 */
[----:B------:R-:W-:Y:S02]  /*0150*/  IABS R12, R4 ;  /* 0x00000004000c7213 */ /* 0x000fe40000000000 */
[----:B------:R-:W1:Y:S01]  /*0160*/  I2F.RP R0, R9 ;  /* 0x0000000900007306 */ /* 0x000e620000209400 */
[C---:B------:R-:W-:Y:S02]  /*0170*/  LOP3.LUT R93, R89.reuse, 0x4, RZ, 0xfc, !PT ;  /* 0x00000004595d7812 */ /* 0x040fe400078efcff */
[C---:B------:R-:W-:Y:S02]  /*0180*/  LOP3.LUT R97, R89.reuse, 0x8, RZ, 0xfc, !PT ;  /* 0x0000000859617812 */ /* 0x040fe400078efcff */
[----:B------:R-:W-:-:S02]  /*0190*/  LOP3.LUT R91, R89, 0x2, RZ, 0xfc, !PT ;  /* 0x00000002595b7812 */ /* 0x000fc400078efcff */
[C---:B------:R-:W-:Y:S02]  /*01a0*/  LOP3.LUT R101, R89.reuse, 0xc, RZ, 0xfc, !PT ;  /* 0x0000000c59657812 */ /* 0x040fe400078efcff */
[C---:B------:R-:W-:Y:S02]  /*01b0*/  LOP3.LUT R105, R89.reuse, 0x10, RZ, 0xfc, !PT ;  /* 0x0000001059697812 */ /* 0x040fe400078efcff */
[C---:B------:R-:W-:Y:S02]  /*01c0*/  LOP3.LUT R95, R89.reuse, 0x6, RZ, 0xfc, !PT ;  /* 0x00000006595f7812 */ /* 0x040fe400078efcff */
[C---:B------:R-:W-:Y:S01]  /*01d0*/  LOP3.LUT R99, R89.reuse, 0xa, RZ, 0xfc, !PT ;  /* 0x0000000a59637812 */ /* 0x040fe200078efcff */
[----:B-1----:R-:W1:Y:S01]  /*01e0*/  MUFU.RCP R0, R0 ;  /* 0x0000000000007308 */ /* 0x002e620000001000 */
[C---:B------:R-:W-:Y:S02]  /*01f0*/  LOP3.LUT R109, R89.reuse, 0x14, RZ, 0xfc, !PT ;  /* 0x00000014596d7812 */ /* 0x040fe400078efcff */
[----:B------:R-:W-:-:S02]  /*0200*/  LOP3.LUT R113, R89, 0x18, RZ, 0xfc, !PT ;  /* 0x0000001859717812 */ /* 0x000fc400078efcff */
[C---:B------:R-:W-:Y:S02]  /*0210*/  LOP3.LUT R103, R89.reuse, 0xe, RZ, 0xfc, !PT ;  /* 0x0000000e59677812 */ /* 0x040fe400078efcff */
[C---:B------:R-:W-:Y:S02]  /*0220*/  LOP3.LUT R107, R89.reuse, 0x12, RZ, 0xfc, !PT ;  /* 0x00000012596b7812 */ /* 0x040fe400078efcff */
[C---:B------:R-:W-:Y:S02]  /*0230*/  LOP3.LUT R117, R89.reuse, 0x1c, RZ, 0xfc, !PT ;  /* 0x0000001c59757812 */ /* 0x040fe400078efcff */
[C---:B------:R-:W-:Y:S02]  /*0240*/  LOP3.LUT R111, R89.reuse, 0x16, RZ, 0xfc, !PT ;  /* 0x00000016596f7812 */ /* 0x040fe400078efcff */
[C---:B------:R-:W-:Y:S02]  /*0250*/  LOP3.LUT R115, R89.reuse, 0x1a, RZ, 0xfc, !PT ;  /* 0x0000001a59737812 */ /* 0x040fe400078efcff */
[----:B------:R-:W-:Y:S01]  /*0260*/  LOP3.LUT R119, R89, 0x1e, RZ, 0xfc, !PT ;  /* 0x0000001e59777812 */ /* 0x000fe200078efcff */
[----:B-1----:R-:W-:Y:S01]  /*0270*/  VIADD R2, R0, 0xffffffe ;  /* 0x0ffffffe00027836 */ /* 0x002fe20000000000 */
[----:B------:R-:W-:Y:S01]  /*0280*/  LOP3.LUT R83, R83, 0x70, RZ, 0xc0, !PT ;  /* 0x0000007053537812 */ /* 0x000fe200078ec0ff */
[----:B------:R-:W-:Y:S01]  /*0290*/  IMAD.MOV R0, RZ, RZ, -R12 ;  /* 0x000000ffff007224 */ /* 0x000fe200078e0a0c */
[----:B------:R-:W-:Y:S01]  /*02a0*/  LOP3.LUT R85, R122, 0x7f, RZ, 0xc0, !PT ;  /* 0x0000007f7a557812 */ /* 0x000fe200078ec0ff */
[----:B------:R1:W2:Y:S04]  /*02b0*/  F2I.FTZ.U32.TRUNC.NTZ R3, R2 ;  /* 0x0000000200037305 */ /* 0x0002a8000021f000 */
[----:B------:R-:W-:-:S02]  /*02c0*/  IMAD.SHL.U32 R84, R85, 0x4, RZ ;  /* 0x0000000455547824 */ /* 0x000fc400078e00ff */
[----:B-1----:R-:W-:Y:S02]  /*02d0*/  IMAD.MOV.U32 R2, RZ, RZ, RZ ;  /* 0x000000ffff027224 */ /* 0x002fe400078e00ff */
[----:B--2---:R-:W-:-:S04]  /*02e0*/  IMAD.MOV R8, RZ, RZ, -R3 ;  /* 0x000000ffff087224 */ /* 0x004fc800078e0a03 */
[----:B------:R-:W-:Y:S02]  /*02f0*/  IMAD R11, R8, R9, RZ ;  /* 0x00000009080b7224 */ /* 0x000fe400078e02ff */
[----:B------:R-:W-:Y:S02]  /*0300*/  IMAD.MOV.U32 R8, RZ, RZ, R10 ;  /* 0x000000ffff087224 */ /* 0x000fe400078e000a */
[----:B------:R-:W-:-:S06]  /*0310*/  IMAD.HI.U32 R3, R3, R11, R2 ;  /* 0x0000000b03037227 */ /* 0x000fcc00078e0002 */
[----:B------:R-:W-:-:S04]  /*0320*/  IMAD.HI.U32 R3, R3, R8, RZ ;  /* 0x0000000803037227 */ /* 0x000fc800078e00ff */
[----:B------:R-:W-:-:S05]  /*0330*/  IMAD R0, R3, R0, R8 ;  /* 0x0000000003007224 */ /* 0x000fca00078e0208 */
[----:B------:R-:W-:-:S13]  /*0340*/  ISETP.GT.U32.AND P1, PT, R9, R0, PT ;  /* 0x000000000900720c */ /* 0x000fda0003f24070 */
[----:B------:R-:W-:Y:S02]  /*0350*/  @!P1 IMAD.IADD R0, R0, 0x1, -R9 ;  /* 0x0000000100009824 */ /* 0x000fe400078e0a09 */
[----:B------:R-:W-:Y:S01]  /*0360*/  @!P1 VIADD R3, R3, 0x1 ;  /* 0x0000000103039836 */ /* 0x000fe20000000000 */
[----:B------:R-:W-:Y:S02]  /*0370*/  ISETP.NE.AND P1, PT, R4, RZ, PT ;  /* 0x000000ff0400720c */ /* 0x000fe40003f25270 */
[----:B------:R-:W-:Y:S02]  /*0380*/  ISETP.GE.U32.AND P0, PT, R0, R9, PT ;  /* 0x000000090000720c */ /* 0x000fe40003f06070 */
[----:B------:R-:W-:Y:S01]  /*0390*/  LOP3.LUT R0, R5, R4, RZ, 0x3c, !PT ;  /* 0x0000000405007212 */ /* 0x000fe200078e3cff */
[----:B------:R-:W1:Y:S03]  /*03a0*/  I2F.RP R9, R29 ;  /* 0x0000001d00097306 */ /* 0x000e660000209400 */
[----:B------:R-:W-:Y:S01]  /*03b0*/  ISETP.GE.AND P2, PT, R0, RZ, PT ;  /* 0x000000ff0000720c */ /* 0x000fe20003f46270 */
[----:B------:R-:W-:-:S06]  /*03c0*/  VIADD R0, R6, 0x3f ;  /* 0x0000003f06007836 */ /* 0x000fcc0000000000 */
[----:B------:R-:W-:-:S04]  /*03d0*/  @P0 VIADD R3, R3, 0x1 ;  /* 0x0000000103030836 */ /* 0x000fc80000000000 */
[----:B------:R-:W-:Y:S01]  /*03e0*/  IMAD.MOV.U32 R2, RZ, RZ, R3 ;  /* 0x000000ffff027224 */ /* 0x000fe200078e0003 */
[----:B------:R-:W-:Y:S01]  /*03f0*/  SHF.R.S32.HI R3, RZ, 0x1f, R0 ;  /* 0x0000001fff037819 */ /* 0x000fe20000011400 */
[----:B-1----:R-:W-:Y:S02]  /*0400*/  MUFU.RCP R9, R9 ;  /* 0x0000000900097308 */ /* 0x002fe40000001000 */
[----:B------:R-:W-:Y:S01]  /*0410*/  @!P2 IMAD.MOV R2, RZ, RZ, -R2 ;  /* 0x000000ffff02a224 */ /* 0x000fe200078e0a02 */
[----:B------:R-:W-:Y:S02]  /*0420*/  @!P1 LOP3.LUT R2, RZ, R4, RZ, 0x33, !PT ;  /* 0x00000004ff029212 */ /* 0x000fe400078e33ff */
[----:B------:R-:W-:-:S03]  /*0430*/  LEA.HI R3, R3, R0, RZ, 0x6 ;  /* 0x0000000003037211 */ /* 0x000fc600078f30ff */
[----:B------:R-:W-:Y:S02]  /*0440*/  IMAD.SHL.U32 R10, R2, 0x8, RZ ;  /* 0x00000008020a7824 */ /* 0x000fe400078e00ff */
[----:B------:R-:W-:-:S03]  /*0450*/  IMAD.MOV R2, RZ, RZ, -R2 ;  /* 0x000000ffff027224 */ /* 0x000fc600078e0a02 */
[----:B------:R-:W-:Y:S01]  /*0460*/  LEA.HI.SX32 R3, R3, -R10, 0x1a ;  /* 0x8000000a03037211 */ /* 0x000fe200078fd2ff */
[----:B------:R-:W-:Y:S02]  /*0470*/  IMAD R12, R4, R2, R5 ;  /* 0x00000002040c7224 */ /* 0x000fe400078e0205 */
[----:B------:R-:W-:Y:S01]  /*0480*/  IMAD.MOV.U32 R2, RZ, RZ, RZ ;  /* 0x000000ffff027224 */ /* 0x000fe200078e00ff */
[----:B------:R-:W-:-:S04]  /*0490*/  VIMNMX R13, R3, 0x8, PT ;  /* 0x00000008030d7848 */ /* 0x000fc80003fe0100 */
[-C--:B------:R-:W-:Y:S02]  /*04a0*/  IABS R11, R13.reuse ;  /* 0x0000000d000b7213 */ /* 0x080fe40000000000 */
[----:B------:R-:W-:Y:S02]  /*04b0*/  IABS R4, R13 ;  /* 0x0000000d00047213 */ /* 0x000fe40000000000 */
[----:B------:R-:W1:Y:S08]  /*04c0*/  I2F.RP R0, R11 ;  /* 0x0000000b00007306 */ /* 0x000e700000209400 */
[----:B-1----:R-:W1:Y:S02]  /*04d0*/  MUFU.RCP R0, R0 ;  /* 0x0000000000007308 */ /* 0x002e640000001000 */
[----:B-1----:R-:W-:Y:S01]  /*04e0*/  VIADD R3, R0, 0xffffffe ;  /* 0x0ffffffe00037836 */ /* 0x002fe20000000000 */
[----:B------:R-:W-:-:S05]  /*04f0*/  IABS R0, R12 ;  /* 0x0000000c00007213 */ /* 0x000fca0000000000 */
[----:B------:R-:W1:Y:S02]  /*0500*/  F2I.FTZ.U32.TRUNC.NTZ R3, R3 ;  /* 0x0000000300037305 */ /* 0x000e64000021f000 */
[----:B-1----:R-:W-:-:S04]  /*0510*/  IMAD.MOV R8, RZ, RZ, -R3 ;  /* 0x000000ffff087224 */ /* 0x002fc800078e0a03 */
[----:B------:R-:W-:Y:S02]  /*0520*/  IMAD R5, R8, R11, RZ ;  /* 0x0000000b08057224 */ /* 0x000fe400078e02ff */
[----:B------:R-:W1:Y:S02]  /*0530*/  I2F.RP R8, R27 ;  /* 0x0000001b00087306 */ /* 0x000e640000209400 */
[----:B------:R-:W-:-:S04]  /*0540*/  IMAD.HI.U32 R2, R3, R5, R2 ;  /* 0x0000000503027227 */ /* 0x000fc800078e0002 */
[----:B------:R-:W-:Y:S02]  /*0550*/  IMAD.MOV.U32 R3, RZ, RZ, R0 ;  /* 0x000000ffff037224 */ /* 0x000fe400078e0000 */
[----:B------:R-:W-:Y:S02]  /*0560*/  IMAD.MOV R0, RZ, RZ, -R4 ;  /* 0x000000ffff007224 */ /* 0x000fe400078e0a04 */
[----:B------:R-:W-:-:S04]  /*0570*/  IMAD.HI.U32 R2, R2, R3, RZ ;  /* 0x0000000302027227 */ /* 0x000fc800078e00ff */
[----:B------:R-:W-:Y:S01]  /*0580*/  IMAD R0, R2, R0, R3 ;  /* 0x0000000002007224 */ /* 0x000fe200078e0203 */
[----:B-1----:R-:W1:Y:S01]  /*0590*/  MUFU.RCP R8, R8 ;  /* 0x0000000800087308 */ /* 0x002e620000001000 */
[----:B------:R-:W-:Y:S01]  /*05a0*/  VIADD R4, R9, 0xffffffe ;  /* 0x0ffffffe09047836 */ /* 0x000fe20000000000 */
[----:B------:R-:W-:Y:S02]  /*05b0*/  SHF.R.U32.HI R9, RZ, 0x5, R122 ;  /* 0x00000005ff097819 */ /* 0x000fe4000001167a */
[----:B------:R-:W-:Y:S02]  /*05c0*/  ISETP.GT.U32.AND P1, PT, R11, R0, PT ;  /* 0x000000000b00720c */ /* 0x000fe40003f24070 */
[----:B------:R-:W-:Y:S02]  /*05d0*/  SGXT.U32 R9, R9, 0x2 ;  /* 0x000000020909781a */ /* 0x000fe40000000000 */
[----:B------:R2:W3:Y:S09]  /*05e0*/  F2I.FTZ.U32.TRUNC.NTZ R5, R4 ;  /* 0x0000000400057305 */ /* 0x0004f2000021f000 */
[----:B------:R-:W-:-:S02]  /*05f0*/  @!P1 IMAD.IADD R0, R0, 0x1, -R11 ;  /* 0x0000000100009824 */ /* 0x000fc400078e0a0b */
[----:B-1----:R-:W-:Y:S02]  /*0600*/  VIADD R3, R8, 0xffffffe ;  /* 0x0ffffffe08037836 */ /* 0x002fe40000000000 */
[----:B------:R-:W-:Y:S01]  /*0610*/  @!P1 VIADD R2, R2, 0x1 ;  /* 0x0000000102029836 */ /* 0x000fe20000000000 */
[----:B------:R-:W-:Y:S01]  /*0620*/  ISETP.GE.U32.AND P0, PT, R0, R11, PT ;  /* 0x0000000b0000720c */ /* 0x000fe20003f06070 */
[----:B--2---:R-:W-:Y:S01]  /*0630*/  IMAD.MOV.U32 R4, RZ, RZ, RZ ;  /* 0x000000ffff047224 */ /* 0x004fe200078e00ff */
[----:B------:R-:W-:Y:S01]  /*0640*/  LOP3.LUT R0, R12, R13, RZ, 0x3c, !PT ;  /* 0x0000000d0c007212 */ /* 0x000fe200078e3cff */
[----:B------:R-:W1:Y:S01]  /*0650*/  F2I.FTZ.U32.TRUNC.NTZ R3, R3 ;  /* 0x0000000300037305 */ /* 0x000e62000021f000 */
[----:B------:R-:W-:Y:S02]  /*0660*/  ISETP.NE.AND P1, PT, R13, RZ, PT ;  /* 0x000000ff0d00720c */ /* 0x000fe40003f25270 */
[----:B------:R-:W-:-:S07]  /*0670*/  ISETP.GE.AND P2, PT, R0, RZ, PT ;  /* 0x000000ff0000720c */ /* 0x000fce0003f46270 */
[----:B------:R-:W-:-:S04]  /*0680*/  @P0 VIADD R2, R2, 0x1 ;  /* 0x0000000102020836 */ /* 0x000fc80000000000 */
[----:B------:R-:W-:Y:S02]  /*0690*/  IMAD.MOV.U32 R0, RZ, RZ, R2 ;  /* 0x000000ffff007224 */ /* 0x000fe400078e0002 */
[----:B---3--:R-:W-:Y:S02]  /*06a0*/  IMAD.MOV R2, RZ, RZ, -R5 ;  /* 0x000000ffff027224 */ /* 0x008fe400078e0a05 */
[----:B------:R-:W-:Y:S01]  /*06b0*/  @!P2 IMAD.MOV R0, RZ, RZ, -R0 ;  /* 0x000000ffff00a224 */ /* 0x000fe200078e0a00 */
[----:B------:R-:W-:Y:S01]  /*06c0*/  @!P1 LOP3.LUT R0, RZ, R13, RZ, 0x33, !PT ;  /* 0x0000000dff009212 */ /* 0x000fe200078e33ff */
[----:B------:R-:W-:Y:S02]  /*06d0*/  IMAD R11, R2, R29, RZ ;  /* 0x0000001d020b7224 */ /* 0x000fe400078e02ff */
[----:B-1----:R-:W-:Y:S02]  /*06e0*/  IMAD.MOV R8, RZ, RZ, -R3 ;  /* 0x000000ffff087224 */ /* 0x002fe400078e0a03 */
[----:B------:R-:W-:-:S02]  /*06f0*/  IMAD.MOV R2, RZ, RZ, -R0 ;  /* 0x000000ffff027224 */ /* 0x000fc400078e0a00 */
[----:B------:R-:W-:Y:S02]  /*0700*/  IMAD.SHL.U32 R0, R0, 0x40, RZ ;  /* 0x0000004000007824 */ /* 0x000fe400078e00ff */
[----:B------:R-:W-:-:S03]  /*0710*/  IMAD.HI.U32 R5, R5, R11, R4 ;  /* 0x0000000b05057227 */ /* 0x000fc600078e0004 */
[----:B------:R-:W-:Y:S01]  /*0720*/  LOP3.LUT R9, R0, R9, RZ, 0xfc, !PT ;  /* 0x0000000900097212 */ /* 0x000fe200078efcff */
[----:B------:R-:W-:Y:S02]  /*0730*/  IMAD R4, R13, R2, R12 ;  /* 0x000000020d047224 */ /* 0x000fe400078e020c */
[----:B------:R-:W-:Y:S01]  /*0740*/  IMAD R11, R8, R27, RZ ;  /* 0x0000001b080b7224 */ /* 0x000fe200078e02ff */
[----:B------:R-:W-:Y:S01]  /*0750*/  LOP3.LUT R8, R9, 0x8, RZ, 0xfc, !PT ;  /* 0x0000000809087812 */ /* 0x000fe200078efcff */
[----:B------:R-:W-:Y:S01]  /*0760*/  IMAD.MOV.U32 R2, RZ, RZ, RZ ;  /* 0x000000ffff027224 */ /* 0x000fe200078e00ff */
[----:B------:R-:W-:Y:S01]  /*0770*/  IABS R12, R9 ;  /* 0x00000009000c7213 */ /* 0x000fe20000000000 */
[----:B------:R-:W-:Y:S01]  /*0780*/  IMAD.IADD R4, R10, 0x1, R4 ;  /* 0x000000010a047824 */ /* 0x000fe200078e0204 */
[----:B------:R-:W-:Y:S01]  /*0790*/  IABS R16, R8 ;  /* 0x0000000800107213 */ /* 0x000fe20000000000 */
[----:B------:R-:W-:Y:S01]  /*07a0*/  IMAD.HI.U32 R3, R3, R11, R2 ;  /* 0x0000000b03037227 */ /* 0x000fe200078e0002 */
[----:B------:R-:W-:-:S02]  /*07b0*/  LOP3.LUT R2, R9, 0x4, RZ, 0xfc, !PT ;  /* 0x0000000409027812 */ /* 0x000fc400078efcff */
[----:B------:R-:W-:Y:S01]  /*07c0*/  ISETP.GE.AND P1, PT, R8, RZ, PT ;  /* 0x000000ff0800720c */ /* 0x000fe20003f26270 */
[C---:B------:R-:W-:Y:S01]  /*07d0*/  IMAD.HI.U32 R8, R5.reuse, R12, RZ ;  /* 0x0000000c05087227 */ /* 0x040fe200078e00ff */
[----:B------:R-:W-:Y:S02]  /*07e0*/  IABS R14, R2 ;  /* 0x00000002000e7213 */ /* 0x000fe40000000000 */
[----:B------:R-:W-:Y:S01]  /*07f0*/  ISETP.GE.AND P0, PT, R2, RZ, PT ;  /* 0x000000ff0200720c */ /* 0x000fe20003f06270 */
[----:B------:R-:W-:Y:S01]  /*0800*/  IMAD.MOV R8, RZ, RZ, -R8 ;  /* 0x000000ffff087224 */ /* 0x000fe200078e0a08 */
[----:B------:R-:W-:Y:S01]  /*0810*/  LOP3.LUT R2, R122, 0x40, RZ, 0xc0, !PT ;  /* 0x000000407a027812 */ /* 0x000fe200078ec0ff */
[----:B------:R-:W-:Y:S01]  /*0820*/  IMAD.HI.U32 R10, R5, R14, RZ ;  /* 0x0000000e050a7227 */ /* 0x000fe200078e00ff */
[----:B------:R-:W-:Y:S02]  /*0830*/  LOP3.LUT R31, R9, 0xc, RZ, 0xfc, !PT ;  /* 0x0000000c091f7812 */ /* 0x000fe400078efcff */
[----:B------:R-:W-:Y:S01]  /*0840*/  SHF.R.U32.HI R2, RZ, 0x4, R2 ;  /* 0x00000004ff027819 */ /* 0x000fe20000011602 */
[----:B------:R-:W-:Y:S01]  /*0850*/  IMAD.HI.U32 R11, R5, R16, RZ ;  /* 0x00000010050b7227 */ /* 0x000fe200078e00ff */
[----:B------:R-:W-:-:S02]  /*0860*/  LOP3.LUT R33, R9, 0x14, RZ, 0xfc, !PT ;  /* 0x0000001409217812 */ /* 0x000fc400078efcff */
[----:B------:R-:W-:Y:S01]  /*0870*/  LOP3.LUT R32, R9, 0x10, RZ, 0xfc, !PT ;  /* 0x0000001009207812 */ /* 0x000fe200078efcff */
[----:B------:R-:W-:Y:S01]  /*0880*/  IMAD R82, R73, 0x80, R2 ;  /* 0x0000008049527824 */ /* 0x000fe200078e0202 */
[----:B------:R-:W-:Y:S01]  /*0890*/  IABS R18, R33 ;  /* 0x0000002100127213 */ /* 0x000fe20000000000 */
[----:B------:R-:W-:Y:S01]  /*08a0*/  IMAD R2, R29, R8, R12 ;  /* 0x000000081d027224 */ /* 0x000fe200078e020c */
[C---:B------:R-:W-:Y:S01]  /*08b0*/  LOP3.LUT R8, R9.reuse, 0x3c, RZ, 0xfc, !PT ;  /* 0x0000003c09087812 */ /* 0x040fe200078efcff */
[----:B------:R-:W-:Y:S01]  /*08c0*/  IMAD.MOV R10, RZ, RZ, -R10 ;  /* 0x000000ffff0a7224 */ /* 0x000fe200078e0a0a */
[----:B------:R-:W-:Y:S01]  /*08d0*/  LOP3.LUT R34, R9, 0x18, RZ, 0xfc, !PT ;  /* 0x0000001809227812 */ /* 0x000fe200078efcff */
[----:B------:R-:W-:Y:S01]  /*08e0*/  IMAD.MOV R11, RZ, RZ, -R11 ;  /* 0x000000ffff0b7224 */ /* 0x000fe200078e0a0b */
[----:B------:R-:W-:Y:S01]  /*08f0*/  IABS R22, R8 ;  /* 0x0000000800167213 */ /* 0x000fe20000000000 */
[----:B------:R-:W-:Y:S01]  /*0900*/  IMAD R73, R4, 0x40, R73 ;  /* 0x0000004004497824 */ /* 0x000fe200078e0249 */
[----:B------:R-:W-:Y:S01]  /*0910*/  ISETP.GE.AND P2, PT, R8, RZ, PT ;  /* 0x000000ff0800720c */ /* 0x000fe20003f46270 */
[----:B------:R-:W-:Y:S01]  /*0920*/  IMAD R4, R29, R10, R14 ;  /* 0x0000000a1d047224 */ /* 0x000fe200078e020e */
[----:B------:R-:W-:Y:S01]  /*0930*/  IABS R14, R31 ;  /* 0x0000001f000e7213 */ /* 0x000fe20000000000 */
[----:B------:R-:W-:Y:S01]  /*0940*/  IMAD.HI.U32 R13, R5, R22, RZ ;  /* 0x00000016050d7227 */ /* 0x000fe200078e00ff */
[----:B------:R-:W-:-:S02]  /*0950*/  IABS R20, R34 ;  /* 0x0000002200147213 */ /* 0x000fc40000000000 */
[----:B------:R-:W-:Y:S01]  /*0960*/  ISETP.GT.U32.AND P3, PT, R29, R4, PT ;  /* 0x000000041d00720c */ /* 0x000fe20003f64070 */
[----:B------:R-:W-:Y:S01]  /*0970*/  IMAD.MOV R23, RZ, RZ, -R13 ;  /* 0x000000ffff177224 */ /* 0x000fe200078e0a0d */
[----:B------:R-:W-:Y:S01]  /*0980*/  LOP3.LUT R35, R9, 0x1c, RZ, 0xfc, !PT ;  /* 0x0000001c09237812 */ /* 0x000fe200078efcff */
[C---:B------:R-:W-:Y:S01]  /*0990*/  IMAD R10, R29.reuse, R11, R16 ;  /* 0x0000000b1d0a7224 */ /* 0x040fe200078e0210 */
[----:B------:R-:W-:Y:S01]  /*09a0*/  IABS R16, R32 ;  /* 0x0000002000107213 */ /* 0x000fe20000000000 */
[----:B------:R-:W-:Y:S01]  /*09b0*/  IMAD R23, R29, R23, R22 ;  /* 0x000000171d177224 */ /* 0x000fe200078e0216 */
[----:B------:R-:W-:Y:S01]  /*09c0*/  LOP3.LUT R36, R9, 0x20, RZ, 0xfc, !PT ;  /* 0x0000002009247812 */ /* 0x000fe200078efcff */
[----:B------:R-:W-:Y:S01]  /*09d0*/  IMAD.HI.U32 R8, R5, R14, RZ ;  /* 0x0000000e05087227 */ /* 0x000fe200078e00ff */
[----:B------:R-:W-:Y:S02]  /*09e0*/  LOP3.LUT R38, R9, 0x28, RZ, 0xfc, !PT ;  /* 0x0000002809267812 */ /* 0x000fe400078efcff */
[----:B------:R-:W-:Y:S01]  /*09f0*/  ISETP.GT.U32.AND P5, PT, R29, R23, PT ;  /* 0x000000171d00720c */ /* 0x000fe20003fa4070 */
[----:B------:R-:W-:Y:S01]  /*0a00*/  IMAD.HI.U32 R12, R5, R18, RZ ;  /* 0x00000012050c7227 */ /* 0x000fe200078e00ff */
[----:B------:R-:W-:-:S02]  /*0a10*/  IABS R22, R38 ;  /* 0x0000002600167213 */ /* 0x000fc40000000000 */
[----:B------:R-:W-:Y:S01]  /*0a20*/  ISETP.GT.U32.AND P4, PT, R29, R2, PT ;  /* 0x000000021d00720c */ /* 0x000fe20003f84070 */
[----:B------:R-:W-:Y:S01]  /*0a30*/  IMAD.MOV R15, RZ, RZ, -R8 ;  /* 0x000000ffff0f7224 */ /* 0x000fe200078e0a08 */
[C---:B------:R-:W-:Y:S01]  /*0a40*/  LOP3.LUT R37, R9.reuse, 0x24, RZ, 0xfc, !PT ;  /* 0x0000002409257812 */ /* 0x040fe200078efcff */
[----:B------:R-:W-:Y:S01]  /*0a50*/  IMAD.MOV R17, RZ, RZ, -R12 ;  /* 0x000000ffff117224 */ /* 0x000fe200078e0a0c */
[----:B------:R-:W-:Y:S01]  /*0a60*/  LOP3.LUT R39, R9, 0x2c, RZ, 0xfc, !PT ;  /* 0x0000002c09277812 */ /* 0x000fe200078efcff */
[----:B------:R-:W-:Y:S01]  /*0a70*/  IMAD R12, R29, R15, R14 ;  /* 0x0000000f1d0c7224 */ /* 0x000fe200078e020e */
[----:B------:R-:W-:Y:S01]  /*0a80*/  LOP3.LUT R40, R9, 0x30, RZ, 0xfc, !PT ;  /* 0x0000003009287812 */ /* 0x000fe200078efcff */
[----:B------:R-:W-:Y:S01]  /*0a90*/  IMAD.HI.U32 R11, R5, R16, RZ ;  /* 0x00000010050b7227 */ /* 0x000fe200078e00ff */
[C---:B------:R-:W-:Y:S02]  /*0aa0*/  LOP3.LUT R41, R9.reuse, 0x34, RZ, 0xfc, !PT ;  /* 0x0000003409297812 */ /* 0x040fe400078efcff */
[----:B------:R-:W-:Y:S01]  /*0ab0*/  LOP3.LUT R30, R9, 0x38, RZ, 0xfc, !PT ;  /* 0x00000038091e7812 */ /* 0x000fe200078efcff */
[--C-:B------:R-:W-:Y:S01]  /*0ac0*/  @!P5 IMAD.IADD R23, R23, 0x1, -R29.reuse ;  /* 0x000000011717d824 */ /* 0x100fe200078e0a1d */
[C---:B------:R-:W-:Y:S01]  /*0ad0*/  ISETP.GT.U32.AND P5, PT, R29.reuse, R10, PT ;  /* 0x0000000a1d00720c */ /* 0x040fe20003fa4070 */
[----:B------:R-:W-:Y:S01]  /*0ae0*/  @!P3 IMAD.IADD R4, R4, 0x1, -R29 ;  /* 0x000000010404b824 */ /* 0x000fe200078e0a1d */
[C---:B------:R-:W-:Y:S01]  /*0af0*/  ISETP.GT.U32.AND P3, PT, R29.reuse, R12, PT ;  /* 0x0000000c1d00720c */ /* 0x040fe20003f64070 */
[----:B------:R-:W-:Y:S01]  /*0b00*/  IMAD.MOV R11, RZ, RZ, -R11 ;  /* 0x000000ffff0b7224 */ /* 0x000fe200078e0a0b */
[----:B------:R-:W-:Y:S01]  /*0b10*/  ISETP.GT.U32.AND P6, PT, R29, R23, PT ;  /* 0x000000171d00720c */ /* 0x000fe20003fc4070 */
[----:B------:R-:W-:Y:S01]  /*0b20*/  IMAD.HI.U32 R8, R5, R20, RZ ;  /* 0x0000001405087227 */ /* 0x000fe200078e00ff */
[----:B------:R-:W-:-:S02]  /*0b30*/  IABS R26, R41 ;  /* 0x00000029001a7213 */ /* 0x000fc40000000000 */
[----:B------:R-:W-:Y:S01]  /*0b40*/  IABS R24, R73 ;  /* 0x0000004900187213 */ /* 0x000fe20000000000 */
[C---:B------:R-:W-:Y:S01]  /*0b50*/  IMAD R13, R29.reuse, R11, R16 ;  /* 0x0000000b1d0d7224 */ /* 0x040fe200078e0210 */
[----:B------:R-:W-:Y:S01]  /*0b60*/  IABS R16, R35 ;  /* 0x0000002300107213 */ /* 0x000fe20000000000 */
[----:B------:R-:W-:Y:S01]  /*0b70*/  IMAD.MOV R8, RZ, RZ, -R8 ;  /* 0x000000ffff087224 */ /* 0x000fe200078e0a08 */
[----:B------:R-:W-:Y:S01]  /*0b80*/  IABS R28, R30 ;  /* 0x0000001e001c7213 */ /* 0x000fe20000000000 */
[--C-:B------:R-:W-:Y:S01]  /*0b90*/  @!P5 IMAD.IADD R10, R10, 0x1, -R29.reuse ;  /* 0x000000010a0ad824 */ /* 0x100fe200078e0a1d */
[C---:B------:R-:W-:Y:S01]  /*0ba0*/  ISETP.GT.U32.AND P5, PT, R29.reuse, R4, PT ;  /* 0x000000041d00720c */ /* 0x040fe20003fa4070 */
[----:B------:R-:W-:Y:S01]  /*0bb0*/  IMAD R14, R29, R17, R18 ;  /* 0x000000111d0e7224 */ /* 0x000fe200078e0212 */
[----:B------:R-:W-:Y:S01]  /*0bc0*/  IABS R18, R36 ;  /* 0x0000002400127213 */ /* 0x000fe20000000000 */
[----:B------:R-:W-:Y:S01]  /*0bd0*/  @!P6 IMAD.IADD R23, R23, 0x1, -R29 ;  /* 0x000000011717e824 */ /* 0x000fe200078e0a1d */
[C---:B------:R-:W-:Y:S01]  /*0be0*/  ISETP.GT.U32.AND P6, PT, R29.reuse, R10, PT ;  /* 0x0000000a1d00720c */ /* 0x040fe20003fc4070 */
[----:B------:R-:W-:Y:S01]  /*0bf0*/  IMAD R15, R29, R8, R20 ;  /* 0x000000081d0f7224 */ /* 0x000fe200078e0214 */
[----:B------:R-:W-:Y:S01]  /*0c00*/  IABS R20, R37 ;  /* 0x0000002500147213 */ /* 0x000fe20000000000 */
[----:B------:R-:W-:-:S04]  /*0c10*/  IMAD.HI.U32 R8, R5, R16, RZ ;  /* 0x0000001005087227 */ /* 0x000fc800078e00ff */
[--C-:B------:R-:W-:Y:S02]  /*0c20*/  @!P3 IMAD.IADD R12, R12, 0x1, -R29.reuse ;  /* 0x000000010c0cb824 */ /* 0x100fe400078e0a1d */
[----:B------:R-:W-:Y:S02]  /*0c30*/  IMAD.MOV R11, RZ, RZ, -R8 ;  /* 0x000000ffff0b7224 */ /* 0x000fe400078e0a08 */
[--C-:B------:R-:W-:Y:S01]  /*0c40*/  @!P5 IMAD.IADD R4, R4, 0x1, -R29.reuse ;  /* 0x000000010404d824 */ /* 0x100fe200078e0a1d */
[C---:B------:R-:W-:Y:S01]  /*0c50*/  ISETP.GT.U32.AND P3, PT, R29.reuse, R12, PT ;  /* 0x0000000c1d00720c */ /* 0x040fe20003f64070 */
[----:B------:R-:W-:Y:S01]  /*0c60*/  @!P6 IMAD.IADD R10, R10, 0x1, -R29 ;  /* 0x000000010a0ae824 */ /* 0x000fe200078e0a1d */
[----:B------:R-:W-:Y:S01]  /*0c70*/  ISETP.GT.U32.AND P6, PT, R29, R14, PT ;  /* 0x0000000e1d00720c */ /* 0x000fe20003fc4070 */
[----:B------:R-:W-:Y:S01]  /*0c80*/  IMAD.HI.U32 R8, R5, R18, RZ ;  /* 0x0000001205087227 */ /* 0x000fe200078e00ff */
[----:B------:R-:W-:-:S03]  /*0c90*/  ISETP.GT.U32.AND P5, PT, R29, R13, PT ;  /* 0x0000000d1d00720c */ /* 0x000fc60003fa4070 */
[----:B------:R-:W-:-:S04]  /*0ca0*/  IMAD.HI.U32 R17, R5, R22, RZ ;  /* 0x0000001605117227 */ /* 0x000fc800078e00ff */
[----:B------:R-:W-:Y:S02]  /*0cb0*/  IMAD.MOV R8, RZ, RZ, -R8 ;  /* 0x000000ffff087224 */ /* 0x000fe400078e0a08 */
[----:B------:R-:W-:Y:S02]  /*0cc0*/  IMAD.MOV R19, RZ, RZ, -R17 ;  /* 0x000000ffff137224 */ /* 0x000fe400078e0a11 */
[C---:B------:R-:W-:Y:S02]  /*0cd0*/  IMAD R17, R29.reuse, R8, R18 ;  /* 0x000000081d117224 */ /* 0x040fe400078e0212 */
[C---:B------:R-:W-:Y:S02]  /*0ce0*/  IMAD R16, R29.reuse, R11, R16 ;  /* 0x0000000b1d107224 */ /* 0x040fe400078e0210 */
[--C-:B------:R-:W-:Y:S01]  /*0cf0*/  @!P6 IMAD.IADD R14, R14, 0x1, -R29.reuse ;  /* 0x000000010e0ee824 */ /* 0x100fe200078e0a1d */
[C---:B------:R-:W-:Y:S01]  /*0d00*/  ISETP.GT.U32.AND P6, PT, R29.reuse, R17, PT ;  /* 0x000000111d00720c */ /* 0x040fe20003fc4070 */
[--C-:B------:R-:W-:Y:S01]  /*0d10*/  @!P3 IMAD.IADD R12, R12, 0x1, -R29.reuse ;  /* 0x000000010c0cb824 */ /* 0x100fe200078e0a1d */
[----:B------:R-:W-:Y:S01]  /*0d20*/  ISETP.GT.U32.AND P3, PT, R29, R15, PT ;  /* 0x0000000f1d00720c */ /* 0x000fe20003f64070 */
[----:B------:R-:W-:Y:S01]  /*0d30*/  @!P5 IMAD.IADD R13, R13, 0x1, -R29 ;  /* 0x000000010d0dd824 */ /* 0x000fe200078e0a1d */
[----:B------:R-:W-:Y:S01]  /*0d40*/  ISETP.GT.U32.AND P5, PT, R29, R16, PT ;  /* 0x000000101d00720c */ /* 0x000fe20003fa4070 */
[----:B------:R-:W-:-:S04]  /*0d50*/  IMAD.HI.U32 R11, R5, R20, RZ ;  /* 0x00000014050b7227 */ /* 0x000fc800078e00ff */
[----:B------:R-:W-:Y:S02]  /*0d60*/  @!P4 IMAD.IADD R2, R2, 0x1, -R29 ;  /* 0x000000010202c824 */ /* 0x000fe400078e0a1d */
[----:B------:R-:W-:Y:S02]  /*0d70*/  IMAD.MOV R11, RZ, RZ, -R11 ;  /* 0x000000ffff0b7224 */ /* 0x000fe400078e0a0b */
[C---:B------:R-:W-:Y:S01]  /*0d80*/  IMAD R19, R29.reuse, R19, R22 ;  /* 0x000000131d137224 */ /* 0x040fe200078e0216 */
[C---:B------:R-:W-:Y:S01]  /*0d90*/  ISETP.GT.U32.AND P4, PT, R29.reuse, R2, PT ;  /* 0x000000021d00720c */ /* 0x040fe20003f84070 */
[----:B------:R-:W-:Y:S01]  /*0da0*/  IMAD R18, R29, R11, R20 ;  /* 0x0000000b1d127224 */ /* 0x000fe200078e0214 */
[----:B------:R-:W-:Y:S01]  /*0db0*/  IABS R20, R39 ;  /* 0x0000002700147213 */ /* 0x000fe20000000000 */
[--C-:B------:R-:W-:Y:S01]  /*0dc0*/  @!P6 IMAD.IADD R17, R17, 0x1, -R29.reuse ;  /* 0x000000011111e824 */ /* 0x100fe200078e0a1d */
[----:B------:R-:W-:Y:S01]  /*0dd0*/  ISETP.GT.U32.AND P6, PT, R29, R13, PT ;  /* 0x0000000d1d00720c */ /* 0x000fe20003fc4070 */
[--C-:B------:R-:W-:Y:S01]  /*0de0*/  @!P3 IMAD.IADD R15, R15, 0x1, -R29.reuse ;  /* 0x000000010f0fb824 */ /* 0x100fe200078e0a1d */
[C---:B------:R-:W-:Y:S01]  /*0df0*/  ISETP.GT.U32.AND P3, PT, R29.reuse, R18, PT ;  /* 0x000000121d00720c */ /* 0x040fe20003f64070 */
[----:B------:R-:W-:Y:S01]  /*0e00*/  @!P5 IMAD.IADD R16, R16, 0x1, -R29 ;  /* 0x000000011010d824 */ /* 0x000fe200078e0a1d */
[----:B------:R-:W-:Y:S01]  /*0e10*/  ISETP.GT.U32.AND P5, PT, R29, R19, PT ;  /* 0x000000131d00720c */ /* 0x000fe20003fa4070 */
[----:B------:R-:W-:Y:S01]  /*0e20*/  IMAD.HI.U32 R8, R5, R20, RZ ;  /* 0x0000001405087227 */ /* 0x000fe200078e00ff */
[----:B------:R-:W-:-:S03]  /*0e30*/  IABS R22, R40 ;  /* 0x0000002800167213 */ /* 0x000fc60000000000 */
[----:B------:R-:W-:Y:S02]  /*0e40*/  IMAD.MOV R8, RZ, RZ, -R8 ;  /* 0x000000ffff087224 */ /* 0x000fe400078e0a08 */
[----:B------:R-:W-:Y:S01]  /*0e50*/  @!P4 IMAD.IADD R2, R2, 0x1, -R29 ;  /* 0x000000010202c824 */ /* 0x000fe200078e0a1d */
[----:B------:R-:W-:Y:S01]  /*0e60*/  ISETP.GE.AND P4, PT, R9, RZ, PT ;  /* 0x000000ff0900720c */ /* 0x000fe20003f86270 */
[----:B------:R-:W-:-:S04]  /*0e70*/  IMAD.HI.U32 R9, R5, R22, RZ ;  /* 0x0000001605097227 */ /* 0x000fc800078e00ff */
[----:B------:R-:W-:Y:S02]  /*0e80*/  IMAD R20, R29, R8, R20 ;  /* 0x000000081d147224 */ /* 0x000fe400078e0214 */
[----:B------:R-:W-:Y:S01]  /*0e90*/  @!P6 IMAD.IADD R13, R13, 0x1, -R29 ;  /* 0x000000010d0de824 */ /* 0x000fe200078e0a1d */
[C---:B------:R-:W-:Y:S01]  /*0ea0*/  ISETP.GT.U32.AND P6, PT, R29.reuse, R14, PT ;  /* 0x0000000e1d00720c */ /* 0x040fe20003fc4070 */
[----:B------:R-:W-:Y:S02]  /*0eb0*/  IMAD.MOV R9, RZ, RZ, -R9 ;  /* 0x000000ffff097224 */ /* 0x000fe400078e0a09 */
[--C-:B------:R-:W-:Y:S01]  /*0ec0*/  @!P3 IMAD.IADD R18, R18, 0x1, -R29.reuse ;  /* 0x000000011212b824 */ /* 0x100fe200078e0a1d */
[----:B------:R-:W-:Y:S01]  /*0ed0*/  ISETP.GT.U32.AND P3, PT, R29, R20, PT ;  /* 0x000000141d00720c */ /* 0x000fe20003f64070 */
[----:B------:R-:W-:Y:S01]  /*0ee0*/  @!P5 IMAD.IADD R19, R19, 0x1, -R29 ;  /* 0x000000011313d824 */ /* 0x000fe200078e0a1d */
[----:B------:R-:W-:Y:S01]  /*0ef0*/  ISETP.GT.U32.AND P5, PT, R29, R15, PT ;  /* 0x0000000f1d00720c */ /* 0x000fe20003fa4070 */
[----:B------:R-:W-:-:S02]  /*0f00*/  IMAD.MOV.U32 R25, RZ, RZ, R23 ;  /* 0x000000ffff197224 */ /* 0x000fc400078e0017 */
[----:B------:R-:W-:-:S04]  /*0f10*/  IMAD.HI.U32 R11, R5, R26, RZ ;  /* 0x0000001a050b7227 */ /* 0x000fc800078e00ff */
[C---:B------:R-:W-:Y:S02]  /*0f20*/  IMAD R21, R29.reuse, R9, R22 ;  /* 0x000000091d157224 */ /* 0x040fe400078e0216 */
[----:B------:R-:W-:Y:S01]  /*0f30*/  @!P2 IMAD.MOV R25, RZ, RZ, -R25 ;  /* 0x000000ffff19a224 */ /* 0x000fe200078e0a19 */
[C---:B------:R-:W-:Y:S01]  /*0f40*/  ISETP.GT.U32.AND P2, PT, R29.reuse, R16, PT ;  /* 0x000000101d00720c */ /* 0x040fe20003f44070 */
[----:B------:R-:W-:Y:S02]  /*0f50*/  IMAD.MOV.U32 R9, RZ, RZ, R2 ;  /* 0x000000ffff097224 */ /* 0x000fe400078e0002 */
[----:B------:R-:W-:Y:S02]  /*0f60*/  IMAD.MOV R11, RZ, RZ, -R11 ;  /* 0x000000ffff0b7224 */ /* 0x000fe400078e0a0b */
[----:B------:R-:W-:Y:S01]  /*0f70*/  @!P4 IMAD.MOV R9, RZ, RZ, -R9 ;  /* 0x000000ffff09c224 */ /* 0x000fe200078e0a09 */
[C---:B------:R-:W-:Y:S01]  /*0f80*/  ISETP.GT.U32.AND P4, PT, R29.reuse, R17, PT ;  /* 0x000000111d00720c */ /* 0x040fe20003f84070 */
[----:B------:R-:W-:-:S02]  /*0f90*/  IMAD R22, R29, R11, R26 ;  /* 0x0000000b1d167224 */ /* 0x000fc400078e021a */
[----:B------:R-:W-:-:S04]  /*0fa0*/  IMAD.HI.U32 R3, R3, R24, RZ ;  /* 0x0000001803037227 */ /* 0x000fc800078e00ff */
[--C-:B------:R-:W-:Y:S01]  /*0fb0*/  @!P6 IMAD.IADD R14, R14, 0x1, -R29.reuse ;  /* 0x000000010e0ee824 */ /* 0x100fe200078e0a1d */
[----:B------:R-:W-:Y:S01]  /*0fc0*/  ISETP.GT.U32.AND P6, PT, R29, R21, PT ;  /* 0x000000151d00720c */ /* 0x000fe20003fc4070 */
[--C-:B------:R-:W-:Y:S02]  /*0fd0*/  @!P3 IMAD.IADD R20, R20, 0x1, -R29.reuse ;  /* 0x000000011414b824 */ /* 0x100fe400078e0a1d */
[----:B------:R-:W-:Y:S01]  /*0fe0*/  @!P5 IMAD.IADD R15, R15, 0x1, -R29 ;  /* 0x000000010f0fd824 */ /* 0x000fe200078e0a1d */
[C---:B------:R-:W-:Y:S01]  /*0ff0*/  ISETP.GT.U32.AND P5, PT, R29.reuse, R22, PT ;  /* 0x000000161d00720c */ /* 0x040fe20003fa4070 */
[----:B------:R-:W-:Y:S01]  /*1000*/  IMAD.MOV R3, RZ, RZ, -R3 ;  /* 0x000000ffff037224 */ /* 0x000fe200078e0a03 */
[----:B------:R-:W-:Y:S01]  /*1010*/  ISETP.GT.U32.AND P3, PT, R29, R20, PT ;  /* 0x000000141d00720c */ /* 0x000fe20003f64070 */
[----:B------:R-:W-:Y:S01]  /*1020*/  @!P2 IMAD.IADD R16, R16, 0x1, -R29 ;  /* 0x000000011010a824 */ /* 0x000fe200078e0a1d */
[----:B------:R-:W-:Y:S01]  /*1030*/  ISETP.GE.AND P2, PT, R31, RZ, PT ;  /* 0x000000ff1f00720c */ /* 0x000fe20003f46270 */
[----:B------:R-:W-:-:S02]  /*1040*/  IMAD R8, R27, R3, R24 ;  /* 0x000000031b087224 */ /* 0x000fc400078e0218 */
[----:B------:R-:W-:Y:S01]  /*1050*/  IMAD.HI.U32 R5, R5, R28, RZ ;  /* 0x0000001c05057227 */ /* 0x000fe200078e00ff */
[----:B------:R-:W1:Y:S03]  /*1060*/  LDC.64 R2, c[0x0][0x230] ;  /* 0x00008c00ff027b82 */ /* 0x000e660000000a00 */
[----:B------:R-:W-:Y:S01]  /*1070*/  @!P1 IMAD.MOV R10, RZ, RZ, -R10 ;  /* 0x000000ffff0a9224 */ /* 0x000fe200078e0a0a */
[----:B------:R-:W-:Y:S01]  /*1080*/  ISETP.GT.U32.AND P1, PT, R29, R19, PT ;  /* 0x000000131d00720c */ /* 0x000fe20003f24070 */
[----:B------:R-:W-:Y:S01]  /*1090*/  @!P4 IMAD.IADD R17, R17, 0x1, -R29 ;  /* 0x000000011111c824 */ /* 0x000fe200078e0a1d */
[----:B------:R-:W-:Y:S01]  /*10a0*/  ISETP.GT.U32.AND P4, PT, R27, R8, PT ;  /* 0x000000081b00720c */ /* 0x000fe20003f84070 */
[----:B------:R-:W-:Y:S02]  /*10b0*/  IMAD.MOV R5, RZ, RZ, -R5 ;  /* 0x000000ffff057224 */ /* 0x000fe400078e0a05 */
[----:B------:R-:W-:-:S02]  /*10c0*/  IMAD.MOV.U32 R11, RZ, RZ, R4 ;  /* 0x000000ffff0b7224 */ /* 0x000fc400078e0004 */
[--C-:B------:R-:W-:Y:S01]  /*10d0*/  @!P6 IMAD.IADD R21, R21, 0x1, -R29.reuse ;  /* 0x000000011515e824 */ /* 0x100fe200078e0a1d */
[----:B------:R-:W-:Y:S01]  /*10e0*/  ISETP.GE.AND P6, PT, R34, RZ, PT ;  /* 0x000000ff2200720c */ /* 0x000fe20003fc6270 */
[C---:B------:R-:W-:Y:S02]  /*10f0*/  IMAD R23, R29.reuse, R5, R28 ;  /* 0x000000051d177224 */ /* 0x040fe400078e021c */
[----:B------:R-:W-:Y:S01]  /*1100*/  @!P5 IMAD.IADD R22, R22, 0x1, -R29 ;  /* 0x000000011616d824 */ /* 0x000fe200078e0a1d */
[C---:B------:R-:W-:Y:S01]  /*1110*/  ISETP.GT.U32.AND P5, PT, R29.reuse, R21, PT ;  /* 0x000000151d00720c */ /* 0x040fe20003fa4070 */
[----:B------:R-:W-:Y:S01]  /*1120*/  @!P0 IMAD.MOV R11, RZ, RZ, -R11 ;  /* 0x000000ffff0b8224 */ /* 0x000fe200078e0a0b */
[C---:B------:R-:W-:Y:S01]  /*1130*/  ISETP.GT.U32.AND P0, PT, R29.reuse, R18, PT ;  /* 0x000000121d00720c */ /* 0x040fe20003f04070 */
[--C-:B------:R-:W-:Y:S01]  /*1140*/  @!P3 IMAD.IADD R20, R20, 0x1, -R29.reuse ;  /* 0x000000011414b824 */ /* 0x100fe200078e0a1d */
[C---:B------:R-:W-:Y:S01]  /*1150*/  ISETP.GT.U32.AND P3, PT, R29.reuse, R23, PT ;  /* 0x000000171d00720c */ /* 0x040fe20003f64070 */
[----:B------:R-:W-:Y:S01]  /*1160*/  @!P2 IMAD.MOV R12, RZ, RZ, -R12 ;  /* 0x000000ffff0ca224 */ /* 0x000fe200078e0a0c */
[----:B------:R-:W-:Y:S01]  /*1170*/  ISETP.GT.U32.AND P2, PT, R29, R22, PT ;  /* 0x000000161d00720c */ /* 0x000fe20003f44070 */
[----:B------:R-:W-:Y:S01]  /*1180*/  @!P1 IMAD.IADD R19, R19, 0x1, -R29 ;  /* 0x0000000113139824 */ /* 0x000fe200078e0a1d */
[----:B------:R-:W-:Y:S01]  /*1190*/  ISETP.GE.AND P1, PT, R33, RZ, PT ;  /* 0x000000ff2100720c */ /* 0x000fe20003f26270 */
[----:B------:R-:W-:Y:S01]  /*11a0*/  @!P4 IMAD.IADD R8, R8, 0x1, -R27 ;  /* 0x000000010808c824 */ /* 0x000fe200078e0a1b */
[----:B------:R-:W2:Y:S01]  /*11b0*/  LDC.64 R4, c[0x0][0x238] ;  /* 0x00008e00ff047b82 */ /* 0x000ea20000000a00 */
[----:B-1----:R-:W-:-:S02]  /*11c0*/  VIADD R88, R2, 0x1f ;  /* 0x0000001f02587836 */ /* 0x002fc40000000000 */
[--C-:B------:R-:W-:Y:S01]  /*11d0*/  @!P5 IMAD.IADD R21, R21, 0x1, -R29.reuse ;  /* 0x000000011515d824 */ /* 0x100fe200078e0a1d */
[----:B------:R-:W-:Y:S01]  /*11e0*/  ISETP.GT.U32.AND P4, PT, R27, R8, PT ;  /* 0x000000081b00720c */ /* 0x000fe20003f84070 */
[--C-:B------:R-:W-:Y:S01]  /*11f0*/  @!P0 IMAD.IADD R18, R18, 0x1, -R29.reuse ;  /* 0x0000000112128824 */ /* 0x100fe200078e0a1d */
[----:B------:R-:W-:Y:S01]  /*1200*/  ISETP.GE.AND P0, PT, R32, RZ, PT ;  /* 0x000000ff2000720c */ /* 0x000fe20003f06270 */
[--C-:B------:R-:W-:Y:S01]  /*1210*/  @!P3 IMAD.IADD R23, R23, 0x1, -R29.reuse ;  /* 0x000000011717b824 */ /* 0x100fe200078e0a1d */
[----:B------:R-:W-:Y:S01]  /*1220*/  ISETP.GE.AND P5, PT, R73, RZ, PT ;  /* 0x000000ff4900720c */ /* 0x000fe20003fa6270 */
[----:B------:R-:W-:Y:S01]  /*1230*/  @!P2 IMAD.IADD R22, R22, 0x1, -R29 ;  /* 0x000000011616a824 */ /* 0x000fe200078e0a1d */
[----:B------:R-:W-:Y:S01]  /*1240*/  ISETP.NE.AND P2, PT, R6, RZ, PT ;  /* 0x000000ff0600720c */ /* 0x000fe20003f45270 */
[----:B------:R-:W-:Y:S01]  /*1250*/  @!P1 IMAD.MOV R14, RZ, RZ, -R14 ;  /* 0x000000ffff0e9224 */ /* 0x000fe200078e0a0e */
[----:B------:R-:W-:Y:S01]  /*1260*/  ISETP.GT.U32.AND P1, PT, R29, R23, PT ;  /* 0x000000171d00720c */ /* 0x000fe20003f24070 */
[----:B------:R-:W-:Y:S01]  /*1270*/  @!P6 IMAD.MOV R15, RZ, RZ, -R15 ;  /* 0x000000ffff0fe224 */ /* 0x000fe200078e0a0f */
[----:B------:R-:W-:Y:S01]  /*1280*/  ISETP.GE.AND P3, PT, R36, RZ, PT ;  /* 0x000000ff2400720c */ /* 0x000fe20003f66270 */
[----:B------:R-:W-:Y:S01]  /*1290*/  VIADD R32, R2, 0xffffffa0 ;  /* 0xffffffa002207836 */ /* 0x000fe20000000000 */
[----:B------:R-:W-:Y:S01]  /*12a0*/  ISETP.GE.AND P6, PT, R37, RZ, PT ;  /* 0x000000ff2500720c */ /* 0x000fe20003fc6270 */
[----:B------:R-:W-:Y:S01]  /*12b0*/  @!P4 IMAD.IADD R8, R8, 0x1, -R27 ;  /* 0x000000010808c824 */ /* 0x000fe200078e0a1b */
[----:B------:R-:W-:Y:S01]  /*12c0*/  ISETP.GE.AND P4, PT, R38, RZ, PT ;  /* 0x000000ff2600720c */ /* 0x000fe20003f86270 */
[----:B------:R-:W-:Y:S01]  /*12d0*/  @!P0 IMAD.MOV R13, RZ, RZ, -R13 ;  /* 0x000000ffff0d8224 */ /* 0x000fe200078e0a0d */
[----:B------:R-:W-:Y:S01]  /*12e0*/  ISETP.GE.AND P0, PT, R35, RZ, PT ;  /* 0x000000ff2300720c */ /* 0x000fe20003f06270 */
[----:B------:R-:W-:-:S02]  /*12f0*/  @!P5 IMAD.MOV R8, RZ, RZ, -R8 ;  /* 0x000000ffff08d224 */ /* 0x000fc400078e0a08 */
[----:B------:R-:W-:Y:S01]  /*1300*/  @!P2 LOP3.LUT R8, RZ, R6, RZ, 0x33, !PT ;  /* 0x00000006ff08a212 */ /* 0x000fe200078e33ff */
[----:B--2---:R-:W-:Y:S01]  /*1310*/  IMAD R87, R72, R5, RZ ;  /* 0x0000000548577224 */ /* 0x004fe200078e02ff */
[----:B------:R-:W-:Y:S01]  /*1320*/  ISETP.GE.AND P2, PT, R41, RZ, PT ;  /* 0x000000ff2900720c */ /* 0x000fe20003f46270 */
[----:B------:R-:W-:Y:S01]  /*1330*/  @!P1 IMAD.IADD R23, R23, 0x1, -R29 ;  /* 0x0000000117179824 */ /* 0x000fe200078e0a1d */
[----:B------:R-:W-:Y:S01]  /*1340*/  ISETP.GE.AND P1, PT, R39, RZ, PT ;  /* 0x000000ff2700720c */ /* 0x000fe20003f26270 */
[----:B------:R-:W-:Y:S01]  /*1350*/  @!P3 IMAD.MOV R17, RZ, RZ, -R17 ;  /* 0x000000ffff11b224 */ /* 0x000fe200078e0a11 */
[----:B------:R-:W-:Y:S01]  /*1360*/  ISETP.GE.AND P3, PT, R30, RZ, PT ;  /* 0x000000ff1e00720c */ /* 0x000fe20003f66270 */
[----:B------:R-:W-:Y:S01]  /*1370*/  IMAD R86, R8, R3, RZ ;  /* 0x0000000308567224 */ /* 0x000fe200078e02ff */
[----:B------:R-:W-:Y:S01]  /*1380*/  LOP3.LUT R8, RZ, R7, RZ, 0x33, !PT ;  /* 0x00000007ff087212 */ /* 0x000fe200078e33ff */
[----:B------:R-:W-:Y:S01]  /*1390*/  @!P6 IMAD.MOV R18, RZ, RZ, -R18 ;  /* 0x000000ffff12e224 */ /* 0x000fe200078e0a12 */
[----:B------:R-:W-:Y:S01]  /*13a0*/  ISETP.NE.AND P6, PT, R7, RZ, PT ;  /* 0x000000ff0700720c */ /* 0x000fe20003fc5270 */
[----:B------:R-:W-:Y:S01]  /*13b0*/  @!P0 IMAD.MOV R16, RZ, RZ, -R16 ;  /* 0x000000ffff108224 */ /* 0x000fe200078e0a10 */
[----:B------:R-:W-:Y:S01]  /*13c0*/  ISETP.GE.AND P0, PT, R40, RZ, PT ;  /* 0x000000ff2800720c */ /* 0x000fe20003f06270 */
[----:B------:R-:W-:Y:S01]  /*13d0*/  @!P4 IMAD.MOV R19, RZ, RZ, -R19 ;  /* 0x000000ffff13c224 */ /* 0x000fe200078e0a13 */
[----:B------:R-:W-:Y:S01]  /*13e0*/  LEA R65, P5, R87, UR6, 0x2 ;  /* 0x0000000657417c11 */ /* 0x000fe2000f8a10ff */
[----:B------:R-:W-:Y:S01]  /*13f0*/  @!P2 IMAD.MOV R22, RZ, RZ, -R22 ;  /* 0x000000ffff16a224 */ /* 0x000fe200078e0a16 */
[----:B------:R-:W-:Y:S01]  /*1400*/  ISETP.GT.AND P2, PT, R88, 0x1f, PT ;  /* 0x0000001f5800780c */ /* 0x000fe20003f44270 */
[----:B------:R-:W-:Y:S01]  /*1410*/  @!P1 IMAD.MOV R20, RZ, RZ, -R20 ;  /* 0x000000ffff149224 */ /* 0x000fe200078e0a14 */
[C---:B------:R-:W-:Y:S01]  /*1420*/  ISETP.GE.AND P1, PT, R89.reuse, R2, PT ;  /* 0x000000025900720c */ /* 0x040fe20003f26270 */
[----:B------:R-:W-:Y:S01]  /*1430*/  @!P3 IMAD.MOV R23, RZ, RZ, -R23 ;  /* 0x000000ffff17b224 */ /* 0x000fe200078e0a17 */
[----:B------:R-:W-:Y:S01]  /*1440*/  SEL R3, RZ, 0x4, !P2 ;  /* 0x00000004ff037807 */ /* 0x000fe20005000000 */
[----:B------:R-:W-:Y:S01]  /*1450*/  IMAD R121, R89, R4, RZ ;  /* 0x0000000459797224 */ /* 0x000fe200078e02ff */
[-C--:B------:R-:W-:Y:S01]  /*1460*/  ISETP.GE.AND P3, PT, R93, R2.reuse, PT ;  /* 0x000000025d00720c */ /* 0x080fe20003f66270 */
[----:B------:R-:W-:Y:S01]  /*1470*/  IMAD.IADD R82, R83, 0x1, R82 ;  /* 0x0000000153527824 */ /* 0x000fe200078e0252 */
[----:B------:R-:W-:Y:S01]  /*1480*/  SEL R29, R3, RZ, !P1 ;  /* 0x000000ff031d7207 */ /* 0x000fe20004800000 */
[----:B------:R-:W-:Y:S01]  /*1490*/  @!P0 IMAD.MOV R21, RZ, RZ, -R21 ;  /* 0x000000ffff158224 */ /* 0x000fe200078e0a15 */
[-C--:B------:R-:W-:Y:S01]  /*14a0*/  ISETP.GE.AND P1, PT, R97, R2.reuse, PT ;  /* 0x000000026100720c */ /* 0x080fe20003f26270 */
[C---:B------:R-:W-:Y:S01]  /*14b0*/  IMAD R123, R4.reuse, 0x2, R121 ;  /* 0x00000002047b7824 */ /* 0x040fe200078e0279 */
[----:B------:R-:W-:Y:S01]  /*14c0*/  ISETP.GE.AND P2, PT, R91, R2, PT ;  /* 0x000000025b00720c */ /* 0x000fe20003f46270 */
[----:B------:R-:W-:Y:S01]  /*14d0*/  IMAD.SHL.U32 R5, R5, 0x20, RZ ;  /* 0x0000002005057824 */ /* 0x000fe200078e00ff */
[C---:B------:R-:W-:Y:S01]  /*14e0*/  SEL R35, R3.reuse, RZ, !P3 ;  /* 0x000000ff03237207 */ /* 0x040fe20005800000 */
[----:B------:R-:W-:Y:S01]  /*14f0*/  IMAD R125, R4, 0x2, R123 ;  /* 0x00000002047d7824 */ /* 0x000fe200078e027b */
[----:B------:R-:W-:-:S02]  /*1500*/  SEL R79, R3, RZ, !P1 ;  /* 0x000000ff034f7207 */ /* 0x000fc40004800000 */
[-C--:B------:R-:W-:Y:S01]  /*1510*/  ISETP.GE.AND P3, PT, R101, R2.reuse, PT ;  /* 0x000000026500720c */ /* 0x080fe20003f66270 */
[----:B------:R-:W-:Y:S01]  /*1520*/  IMAD R127, R4, 0x2, R125 ;  /* 0x00000002047f7824 */ /* 0x000fe200078e027d */
[-C--:B------:R-:W-:Y:S02]  /*1530*/  ISETP.GE.AND P1, PT, R105, R2.reuse, PT ;  /* 0x000000026900720c */ /* 0x080fe40003f26270 */
[----:B------:R-:W-:Y:S01]  /*1540*/  SEL R114, R8, R21, !P6 ;  /* 0x0000001508727207 */ /* 0x000fe20007000000 */
[C---:B------:R-:W-:Y:S01]  /*1550*/  IMAD R129, R4.reuse, 0x2, R127 ;  /* 0x0000000204817824 */ /* 0x040fe200078e027f */
[----:B------:R-:W-:Y:S01]  /*1560*/  LEA.HI.X.SX32 R21, R87, UR7, 0x2, P5 ;  /* 0x0000000757157c11 */ /* 0x000fe2000a8f16ff */
[----:B------:R-:W1:Y:S01]  /*1570*/  S2UR UR7, SR_CgaCtaId ;  /* 0x00000000000779c3 */ /* 0x000e620000008800 */
[----:B------:R-:W-:Y:S01]  /*1580*/  SEL R34, R3, RZ, !P2 ;  /* 0x000000ff03227207 */ /* 0x000fe20005000000 */
[----:B------:R-:W-:Y:S01]  /*1590*/  IMAD R131, R4, 0x2, R129 ;  /* 0x0000000204837824 */ /* 0x000fe200078e0281 */
[----:B------:R-:W-:-:S02]  /*15a0*/  ISETP.GE.AND P5, PT, R95, R2, PT ;  /* 0x000000025f00720c */ /* 0x000fc40003fa6270 */
[----:B------:R-:W-:Y:S01]  /*15b0*/  ISETP.GE.AND P2, PT, R99, R2, PT ;  /* 0x000000026300720c */ /* 0x000fe20003f46270 */
[----:B------:R-:W-:Y:S01]  /*15c0*/  IMAD R133, R4, 0x2, R131 ;  /* 0x0000000204857824 */ /* 0x000fe200078e0283 */
[C---:B------:R-:W-:Y:S02]  /*15d0*/  SEL R90, R8.reuse, R9, !P6 ;  /* 0x00000009085a7207 */ /* 0x040fe40007000000 */
[----:B------:R-:W-:Y:S01]  /*15e0*/  SEL R92, R8, R11, !P6 ;  /* 0x0000000b085c7207 */ /* 0x000fe20007000000 */
[----:B------:R-:W-:Y:S01]  /*15f0*/  IMAD R135, R4, 0x2, R133 ;  /* 0x0000000204877824 */ /* 0x000fe200078e0285 */
[----:B------:R-:W-:Y:S01]  /*1600*/  SEL R94, R8, R10, !P6 ;  /* 0x0000000a085e7207 */ /* 0x000fe20007000000 */
[----:B------:R-:W-:Y:S01]  /*1610*/  VIADD R10, R2, 0xffffffc0 ;  /* 0xffffffc0020a7836 */ /* 0x000fe20000000000 */
[----:B------:R-:W-:Y:S01]  /*1620*/  SEL R96, R8, R12, !P6 ;  /* 0x0000000c08607207 */ /* 0x000fe20007000000 */
[----:B------:R-:W-:Y:S01]  /*1630*/  IMAD R137, R4, 0x2, R135 ;  /* 0x0000000204897824 */ /* 0x000fe200078e0287 */
[----:B------:R-:W-:-:S02]  /*1640*/  SEL R98, R8, R13, !P6 ;  /* 0x0000000d08627207 */ /* 0x000fc40007000000 */
[----:B------:R-:W-:Y:S01]  /*1650*/  SEL R100, R8, R14, !P6 ;  /* 0x0000000e08647207 */ /* 0x000fe20007000000 */
[----:B------:R-:W-:Y:S01]  /*1660*/  IMAD R139, R4, 0x2, R137 ;  /* 0x00000002048b7824 */ /* 0x000fe200078e0289 */
[C---:B------:R-:W-:Y:S02]  /*1670*/  SEL R102, R8.reuse, R15, !P6 ;  /* 0x0000000f08667207 */ /* 0x040fe40007000000 */
[----:B------:R-:W-:Y:S01]  /*1680*/  SEL R104, R8, R16, !P6 ;  /* 0x0000001008687207 */ /* 0x000fe20007000000 */
[----:B------:R-:W-:Y:S01]  /*1690*/  IMAD R141, R4, 0x2, R139 ;  /* 0x00000002048d7824 */ /* 0x000fe200078e028b */
[C---:B------:R-:W-:Y:S02]  /*16a0*/  SEL R106, R8.reuse, R17, !P6 ;  /* 0x00000011086a7207 */ /* 0x040fe40007000000 */
        /* <DEDUP_REMOVED lines=8> */
[----:B------:R-:W-:Y:S01]  /*1730*/  SEL R120, R8, R25, !P6 ;  /* 0x0000001908787207 */ /* 0x000fe20007000000 */
[----:B------:R-:W-:Y:S01]  /*1740*/  VIADD R8, R2, 0xffffffe0 ;  /* 0xffffffe002087836 */ /* 0x000fe20000000000 */
[C---:B------:R-:W-:Y:S02]  /*1750*/  SEL R78, R3.reuse, RZ, !P3 ;  /* 0x000000ff034e7207 */ /* 0x040fe40005800000 */
[----:B------:R-:W-:-:S02]  /*1760*/  SEL R77, R3, RZ, !P1 ;  /* 0x000000ff034d7207 */ /* 0x000fc40004800000 */
[-C--:B------:R-:W-:Y:S02]  /*1770*/  ISETP.GE.AND P3, PT, R109, R2.reuse, PT ;  /* 0x000000026d00720c */ /* 0x080fe40003f66270 */
[-C--:B------:R-:W-:Y:S02]  /*1780*/  ISETP.GE.AND P1, PT, R113, R2.reuse, PT ;  /* 0x000000027100720c */ /* 0x080fe40003f26270 */
[C---:B------:R-:W-:Y:S02]  /*1790*/  SEL R42, R3.reuse, RZ, !P5 ;  /* 0x000000ff032a7207 */ /* 0x040fe40006800000 */
[----:B------:R-:W-:Y:S02]  /*17a0*/  SEL R151, R3, RZ, !P2 ;  /* 0x000000ff03977207 */ /* 0x000fe40005000000 */
[-C--:B------:R-:W-:Y:S02]  /*17b0*/  ISETP.GE.AND P5, PT, R103, R2.reuse, PT ;  /* 0x000000026700720c */ /* 0x080fe40003fa6270 */
[----:B------:R-:W-:-:S02]  /*17c0*/  ISETP.GE.AND P2, PT, R107, R2, PT ;  /* 0x000000026b00720c */ /* 0x000fc40003f46270 */
[C---:B------:R-:W-:Y:S02]  /*17d0*/  SEL R76, R3.reuse, RZ, !P3 ;  /* 0x000000ff034c7207 */ /* 0x040fe40005800000 */
[----:B------:R-:W-:Y:S02]  /*17e0*/  SEL R173, R3, RZ, !P1 ;  /* 0x000000ff03ad7207 */ /* 0x000fe40004800000 */
[----:B------:R-:W-:Y:S02]  /*17f0*/  ISETP.GE.AND P3, PT, R117, R2, PT ;  /* 0x000000027500720c */ /* 0x000fe40003f66270 */
[----:B------:R-:W-:Y:S02]  /*1800*/  ISETP.GE.AND P1, PT, R91, R8, PT ;  /* 0x000000085b00720c */ /* 0x000fe40003f26270 */
[C---:B------:R-:W-:Y:S02]  /*1810*/  SEL R153, R3.reuse, RZ, !P5 ;  /* 0x000000ff03997207 */ /* 0x040fe40006800000 */
[----:B------:R-:W-:-:S02]  /*1820*/  SEL R155, R3, RZ, !P2 ;  /* 0x000000ff039b7207 */ /* 0x000fc40005000000 */
[-C--:B------:R-:W-:Y:S02]  /*1830*/  ISETP.GE.AND P5, PT, R111, R2.reuse, PT ;  /* 0x000000026f00720c */ /* 0x080fe40003fa6270 */
[----:B------:R-:W-:Y:S02]  /*1840*/  ISETP.GE.AND P2, PT, R115, R2, PT ;  /* 0x000000027300720c */ /* 0x000fe40003f46270 */
[----:B------:R-:W-:Y:S02]  /*1850*/  SEL R163, R3, RZ, !P3 ;  /* 0x000000ff03a37207 */ /* 0x000fe40005800000 */
[----:B------:R-:W-:Y:S02]  /*1860*/  SEL R187, RZ, 0x4, P1 ;  /* 0x00000004ffbb7807 */ /* 0x000fe40000800000 */
[-C--:B------:R-:W-:Y:S02]  /*1870*/  ISETP.GE.AND P3, PT, R95, R8.reuse, PT ;  /* 0x000000085f00720c */ /* 0x080fe40003f66270 */
[----:B------:R-:W-:-:S02]  /*1880*/  ISETP.GE.AND P1, PT, R103, R8, PT ;  /* 0x000000086700720c */ /* 0x000fc40003f26270 */
[-C--:B------:R-:W-:Y:S02]  /*1890*/  ISETP.GE.AND P4, PT, R72, R2.reuse, PT ;  /* 0x000000024800720c */ /* 0x080fe40003f86270 */
[C---:B------:R-:W-:Y:S02]  /*18a0*/  SEL R33, R3.reuse, RZ, !P5 ;  /* 0x000000ff03217207 */ /* 0x040fe40006800000 */
[----:B------:R-:W-:Y:S02]  /*18b0*/  SEL R190, R3, RZ, !P2 ;  /* 0x000000ff03be7207 */ /* 0x000fe40005000000 */
[----:B------:R-:W-:Y:S02]  /*18c0*/  ISETP.GE.AND P5, PT, R119, R2, PT ;  /* 0x000000027700720c */ /* 0x000fe40003fa6270 */
[-C--:B------:R-:W-:Y:S02]  /*18d0*/  ISETP.GE.AND P2, PT, R93, R8.reuse, PT ;  /* 0x000000085d00720c */ /* 0x080fe40003f46270 */
[----:B------:R-:W-:-:S02]  /*18e0*/  ISETP.GE.AND P6, PT, R89, R8, PT ;  /* 0x000000085900720c */ /* 0x000fc40003fc6270 */
[----:B------:R-:W-:Y:S02]  /*18f0*/  SEL R185, RZ, 0x4, P3 ;  /* 0x00000004ffb97807 */ /* 0x000fe40001800000 */
[----:B------:R-:W-:Y:S02]  /*1900*/  SEL R180, RZ, 0x4, P1 ;  /* 0x00000004ffb47807 */ /* 0x000fe40000800000 */
[-C--:B------:R-:W-:Y:S02]  /*1910*/  ISETP.GE.AND P3, PT, R107, R8.reuse, PT ;  /* 0x000000086b00720c */ /* 0x080fe40003f66270 */
[----:B------:R-:W-:Y:S02]  /*1920*/  ISETP.GE.AND P1, PT, R115, R8, PT ;  /* 0x000000087300720c */ /* 0x000fe40003f26270 */
[C---:B------:R-:W-:Y:S02]  /*1930*/  SEL R43, R3.reuse, RZ, !P4 ;  /* 0x000000ff032b7207 */ /* 0x040fe40006000000 */
[----:B------:R-:W-:-:S02]  /*1940*/  SEL R3, R3, RZ, !P5 ;  /* 0x000000ff03037207 */ /* 0x000fc40006800000 */
[----:B------:R-:W-:Y:S02]  /*1950*/  SEL R186, RZ, 0x4, P2 ;  /* 0x00000004ffba7807 */ /* 0x000fe40001000000 */
[----:B------:R-:W-:Y:S01]  /*1960*/  LEA R28, P0, R86, UR4, 0x2 ;  /* 0x00000004561c7c11 */ /* 0x000fe2000f8010ff */
[----:B------:R-:W-:Y:S01]  /*1970*/  ULDC UR4, c[0x0][0x240] ;  /* 0x0000900000047ab9 */ /* 0x000fe20000000800 */
[-C--:B------:R-:W-:Y:S01]  /*1980*/  ISETP.GE.AND P5, PT, R99, R8.reuse, PT ;  /* 0x000000086300720c */ /* 0x080fe20003fa6270 */
[----:B------:R-:W-:Y:S01]  /*1990*/  IMAD R90, R90, UR4, RZ ;  /* 0x000000045a5a7c24 */ /* 0x000fe2000f8e02ff */
[----:B------:R-:W-:Y:S01]  /*19a0*/  SEL R184, RZ, 0x4, P6 ;  /* 0x00000004ffb87807 */ /* 0x000fe20003000000 */
[----:B------:R-:W-:Y:S01]  /*19b0*/  IMAD R96, R96, UR4, RZ ;  /* 0x0000000460607c24 */ /* 0x000fe2000f8e02ff */
[-C--:B------:R-:W-:Y:S01]  /*19c0*/  ISETP.GE.AND P2, PT, R105, R8.reuse, PT ;  /* 0x000000086900720c */ /* 0x080fe20003f46270 */
[----:B------:R-:W-:Y:S01]  /*19d0*/  IMAD R104, R104, UR4, RZ ;  /* 0x0000000468687c24 */ /* 0x000fe2000f8e02ff */
[-C--:B------:R-:W-:Y:S01]  /*19e0*/  ISETP.GE.AND P6, PT, R101, R8.reuse, PT ;  /* 0x000000086500720c */ /* 0x080fe20003fc6270 */
[----:B------:R-:W-:Y:S01]  /*19f0*/  IMAD R94, R94, UR4, RZ ;  /* 0x000000045e5e7c24 */ /* 0x000fe2000f8e02ff */
[----:B------:R-:W-:Y:S01]  /*1a00*/  SEL R178, RZ, 0x4, P3 ;  /* 0x00000004ffb27807 */ /* 0x000fe20001800000 */
[----:B------:R-:W-:Y:S01]  /*1a10*/  IMAD R110, R110, UR4, RZ ;  /* 0x000000046e6e7c24 */ /* 0x000fe2000f8e02ff */
[----:B------:R-:W-:Y:S01]  /*1a20*/  SEL R175, RZ, 0x4, P1 ;  /* 0x00000004ffaf7807 */ /* 0x000fe20000800000 */
[----:B------:R-:W-:Y:S01]  /*1a30*/  IMAD R92, R92, UR4, RZ ;  /* 0x000000045c5c7c24 */ /* 0x000fe2000f8e02ff */
[----:B------:R-:W-:Y:S01]  /*1a40*/  ISETP.GE.AND P3, PT, R119, R8, PT ;  /* 0x000000087700720c */ /* 0x000fe20003f66270 */
[----:B------:R-:W-:Y:S01]  /*1a50*/  IMAD R102, R102, UR4, RZ ;  /* 0x0000000466667c24 */ /* 0x000fe2000f8e02ff */
[----:B------:R-:W-:Y:S01]  /*1a60*/  ISETP.GE.AND P1, PT, R93, R10, PT ;  /* 0x0000000a5d00720c */ /* 0x000fe20003f26270 */
[----:B------:R-:W-:Y:S01]  /*1a70*/  IMAD R116, R116, UR4, RZ ;  /* 0x0000000474747c24 */ /* 0x000fe2000f8e02ff */
[-C--:B------:R-:W-:Y:S01]  /*1a80*/  ISETP.GE.AND P4, PT, R97, R8.reuse, PT ;  /* 0x000000086100720c */ /* 0x080fe20003f86270 */
[----:B------:R-:W-:Y:S01]  /*1a90*/  IMAD R100, R100, UR4, RZ ;  /* 0x0000000464647c24 */ /* 0x000fe2000f8e02ff */
[----:B------:R-:W-:Y:S01]  /*1aa0*/  LEA.HI.X.SX32 R74, R86, UR5, 0x2, P0 ;  /* 0x00000005564a7c11 */ /* 0x000fe200080f16ff */
[----:B------:R-:W-:Y:S01]  /*1ab0*/  IMAD R108, R108, UR4, RZ ;  /* 0x000000046c6c7c24 */ /* 0x000fe2000f8e02ff */
[----:B------:R-:W-:Y:S01]  /*1ac0*/  SEL R182, RZ, 0x4, P5 ;  /* 0x00000004ffb67807 */ /* 0x000fe20002800000 */
        /* <DEDUP_REMOVED lines=9> */
[-C--:B------:R-:W-:Y:S01]  /*1b60*/  ISETP.GE.AND P2, PT, R117, R8.reuse, PT ;  /* 0x000000087500720c */ /* 0x080fe20003f46270 */
[----:B------:R-:W-:Y:S01]  /*1b70*/  IMAD R118, R118, UR4, RZ ;  /* 0x0000000476767c24 */ /* 0x000fe2000f8e02ff */
[----:B------:R-:W-:Y:S01]  /*1b80*/  ISETP.GE.AND P6, PT, R113, R8, PT ;  /* 0x000000087100720c */ /* 0x000fe20003fc6270 */
[----:B------:R-:W-:Y:S01]  /*1b90*/  UMOV UR4, 0x400 ;  /* 0x0000040000047882 */ /* 0x000fe20000000000 */
[----:B------:R-:W-:Y:S01]  /*1ba0*/  SEL R172, RZ, 0x4, P3 ;  /* 0x00000004ffac7807 */ /* 0x000fe20001800000 */
[----:B-1----:R-:W-:Y:S01]  /*1bb0*/  ULEA UR7, UR7, UR4, 0x18 ;  /* 0x0000000407077291 */ /* 0x002fe2000f8ec03f */
[----:B------:R-:W-:-:S02]  /*1bc0*/  SEL R168, RZ, 0x4, P1 ;  /* 0x00000004ffa87807 */ /* 0x000fc40000800000 */
[----:B------:R-:W-:Y:S02]  /*1bd0*/  SEL R183, RZ, 0x4, P4 ;  /* 0x00000004ffb77807 */ /* 0x000fe40002000000 */
[-C--:B------:R-:W-:Y:S01]  /*1be0*/  ISETP.GE.AND P3, PT, R97, R10.reuse, PT ;  /* 0x0000000a6100720c */ /* 0x080fe20003f66270 */
[----:B------:R-:W-:Y:S01]  /*1bf0*/  VIADD R147, R82, UR7 ;  /* 0x0000000752937c36 */ /* 0x000fe20008000000 */
[----:B------:R-:W-:Y:S02]  /*1c00*/  ISETP.GE.AND P1, PT, R105, R10, PT ;  /* 0x0000000a6900720c */ /* 0x000fe40003f26270 */
[----:B------:R-:W-:Y:S02]  /*1c10*/  ISETP.GE.AND P4, PT, R109, R8, PT ;  /* 0x000000086d00720c */ /* 0x000fe40003f86270 */
[----:B------:R-:W-:Y:S02]  /*1c20*/  SEL R176, RZ, 0x4, P5 ;  /* 0x00000004ffb07807 */ /* 0x000fe40002800000 */
[----:B------:R-:W-:-:S02]  /*1c30*/  SEL R8, RZ, 0x4, P0 ;  /* 0x00000004ff087807 */ /* 0x000fc40000000000 */
[----:B------:R-:W-:Y:S02]  /*1c40*/  SEL R75, RZ, 0x4, P2 ;  /* 0x00000004ff4b7807 */ /* 0x000fe40001000000 */
[-C--:B------:R-:W-:Y:S02]  /*1c50*/  ISETP.GE.AND P5, PT, R89, R10.reuse, PT ;  /* 0x0000000a5900720c */ /* 0x080fe40003fa6270 */
[----:B------:R-:W-:Y:S02]  /*1c60*/  SEL R174, RZ, 0x4, P6 ;  /* 0x00000004ffae7807 */ /* 0x000fe40003000000 */
[-C--:B------:R-:W-:Y:S02]  /*1c70*/  ISETP.GE.AND P0, PT, R91, R10.reuse, PT ;  /* 0x0000000a5b00720c */ /* 0x080fe40003f06270 */
[-C--:B------:R-:W-:Y:S02]  /*1c80*/  ISETP.GE.AND P2, PT, R95, R10.reuse, PT ;  /* 0x0000000a5f00720c */ /* 0x080fe40003f46270 */
[----:B------:R-:W-:-:S02]  /*1c90*/  ISETP.GE.AND P6, PT, R99, R10, PT ;  /* 0x0000000a6300720c */ /* 0x000fc40003fc6270 */
[----:B------:R-:W-:Y:S02]  /*1ca0*/  SEL R166, RZ, 0x4, P3 ;  /* 0x00000004ffa67807 */ /* 0x000fe40001800000 */
[----:B------:R-:W-:Y:S02]  /*1cb0*/  SEL R159, RZ, 0x4, P1 ;  /* 0x00000004ff9f7807 */ /* 0x000fe40000800000 */
[-C--:B------:R-:W-:Y:S02]  /*1cc0*/  ISETP.GE.AND P3, PT, R109, R10.reuse, PT ;  /* 0x0000000a6d00720c */ /* 0x080fe40003f66270 */
[----:B------:R-:W-:Y:S02]  /*1cd0*/  ISETP.GE.AND P1, PT, R117, R10, PT ;  /* 0x0000000a7500720c */ /* 0x000fe40003f26270 */
[----:B------:R-:W-:Y:S02]  /*1ce0*/  SEL R170, RZ, 0x4, P5 ;  /* 0x00000004ffaa7807 */ /* 0x000fe40002800000 */
[----:B------:R-:W-:-:S02]  /*1cf0*/  SEL R171, RZ, 0x4, P0 ;  /* 0x00000004ffab7807 */ /* 0x000fc40000000000 */
[----:B------:R-:W-:Y:S02]  /*1d00*/  SEL R167, RZ, 0x4, P2 ;  /* 0x00000004ffa77807 */ /* 0x000fe40001000000 */
[-C--:B------:R-:W-:Y:S02]  /*1d10*/  ISETP.GE.AND P5, PT, R101, R10.reuse, PT ;  /* 0x0000000a6500720c */ /* 0x080fe40003fa6270 */
[-C--:B------:R-:W-:Y:S02]  /*1d20*/  ISETP.GE.AND P0, PT, R103, R10.reuse, PT ;  /* 0x0000000a6700720c */ /* 0x080fe40003f06270 */
[----:B------:R-:W-:Y:S02]  /*1d30*/  ISETP.GE.AND P2, PT, R107, R10, PT ;  /* 0x0000000a6b00720c */ /* 0x000fe40003f46270 */
[----:B------:R-:W-:Y:S02]  /*1d40*/  SEL R165, RZ, 0x4, P6 ;  /* 0x00000004ffa57807 */ /* 0x000fe40003000000 */
[----:B------:R-:W-:-:S02]  /*1d50*/  SEL R177, RZ, 0x4, P4 ;  /* 0x00000004ffb17807 */ /* 0x000fc40002000000 */
[-C--:B------:R-:W-:Y:S02]  /*1d60*/  ISETP.GE.AND P6, PT, R111, R10.reuse, PT ;  /* 0x0000000a6f00720c */ /* 0x080fe40003fc6270 */
[----:B------:R-:W-:Y:S02]  /*1d70*/  SEL R161, RZ, 0x4, P3 ;  /* 0x00000004ffa17807 */ /* 0x000fe40001800000 */
[----:B------:R-:W-:Y:S02]  /*1d80*/  SEL R158, RZ, 0x4, P1 ;  /* 0x00000004ff9e7807 */ /* 0x000fe40000800000 */
[----:B------:R-:W-:Y:S02]  /*1d90*/  ISETP.GE.AND P4, PT, R72, R10, PT ;  /* 0x0000000a4800720c */ /* 0x000fe40003f86270 */
[----:B------:R-:W-:Y:S02]  /*1da0*/  ISETP.GT.AND P3, PT, R88, 0x3f, PT ;  /* 0x0000003f5800780c */ /* 0x000fe40003f64270 */
[----:B------:R-:W-:-:S02]  /*1db0*/  LEA R18, P1, R90, R65, 0x2 ;  /* 0x000000415a127211 */ /* 0x000fc400078210ff */
[----:B------:R-:W-:Y:S02]  /*1dc0*/  SEL R162, RZ, 0x4, P5 ;  /* 0x00000004ffa27807 */ /* 0x000fe40002800000 */
[----:B------:R-:W-:Y:S02]  /*1dd0*/  SEL R164, RZ, 0x4, P0 ;  /* 0x00000004ffa47807 */ /* 0x000fe40000000000 */
[----:B------:R-:W-:Y:S02]  /*1de0*/  SEL R160, RZ, 0x4, P2 ;  /* 0x00000004ffa07807 */ /* 0x000fe40001000000 */
[-C--:B------:R-:W-:Y:S02]  /*1df0*/  ISETP.GE.AND P5, PT, R113, R10.reuse, PT ;  /* 0x0000000a7100720c */ /* 0x080fe40003fa6270 */
[-C--:B------:R-:W-:Y:S02]  /*1e00*/  ISETP.GE.AND P0, PT, R115, R10.reuse, PT ;  /* 0x0000000a7300720c */ /* 0x080fe40003f06270 */
[----:B------:R-:W-:-:S02]  /*1e10*/  ISETP.GE.AND P2, PT, R119, R10, PT ;  /* 0x0000000a7700720c */ /* 0x000fc40003f46270 */
[----:B------:R-:W-:Y:S02]  /*1e20*/  SEL R145, RZ, 0x4, P6 ;  /* 0x00000004ff917807 */ /* 0x000fe40003000000 */
[----:B------:R-:W-:Y:S02]  /*1e30*/  ISETP.GT.AND P6, PT, R88, 0x5f, PT ;  /* 0x0000005f5800780c */ /* 0x000fe40003fc4270 */
[----:B------:R-:W-:Y:S02]  /*1e40*/  SEL R9, RZ, 0x4, P4 ;  /* 0x00000004ff097807 */ /* 0x000fe40002000000 */
[----:B------:R-:W-:Y:S02]  /*1e50*/  SEL R10, R8, RZ, P3 ;  /* 0x000000ff080a7207 */ /* 0x000fe40001800000 */
[----:B------:R-:W-:Y:S02]  /*1e60*/  LEA.HI.X.SX32 R19, R90, R21, 0x2, P1 ;  /* 0x000000155a137211 */ /* 0x000fe400008f16ff */
[----:B------:R-:W-:-:S02]  /*1e70*/  LEA R8, P1, R96, R65, 0x2 ;  /* 0x0000004160087211 */ /* 0x000fc400078210ff */
[----:B------:R-:W-:Y:S02]  /*1e80*/  SEL R16, R9, RZ, P6 ;  /* 0x000000ff09107207 */ /* 0x000fe40003000000 */
[----:B------:R-:W-:Y:S02]  /*1e90*/  LEA.HI.X.SX32 R9, R96, R21, 0x2, P1 ;  /* 0x0000001560097211 */ /* 0x000fe400008f16ff */
[----:B------:R-:W-:Y:S02]  /*1ea0*/  LEA R36, P1, R104, R65, 0x2 ;  /* 0x0000004168247211 */ /* 0x000fe400078210ff */
[----:B------:R-:W-:Y:S02]  /*1eb0*/  SEL R184, R184, RZ, P3 ;  /* 0x000000ffb8b87207 */ /* 0x000fe40001800000 */
[----:B------:R-:W-:Y:S02]  /*1ec0*/  SEL R187, R187, RZ, P3 ;  /* 0x000000ffbbbb7207 */ /* 0x000fe40001800000 */
[----:B------:R-:W-:-:S02]  /*1ed0*/  SEL R186, R186, RZ, P3 ;  /* 0x000000ffbaba7207 */ /* 0x000fc40001800000 */
[----:B------:R-:W-:Y:S02]  /*1ee0*/  SEL R185, R185, RZ, P3 ;  /* 0x000000ffb9b97207 */ /* 0x000fe40001800000 */
[----:B------:R-:W-:Y:S02]  /*1ef0*/  SEL R183, R183, RZ, P3 ;  /* 0x000000ffb7b77207 */ /* 0x000fe40001800000 */
[----:B------:R-:W-:Y:S02]  /*1f00*/  SEL R182, R182, RZ, P3 ;  /* 0x000000ffb6b67207 */ /* 0x000fe40001800000 */
        /* <DEDUP_REMOVED lines=10> */
[----:B------:R-:W-:Y:S02]  /*1fb0*/  LEA R12, P3, R94, R65, 0x2 ;  /* 0x000000415e0c7211 */ /* 0x000fe400078610ff */
[----:B------:R-:W-:Y:S02]  /*1fc0*/  LEA.HI.X.SX32 R37, R104, R21, 0x2, P1 ;  /* 0x0000001568257211 */ /* 0x000fe400008f16ff */
[----:B------:R-:W-:Y:S02]  /*1fd0*/  SEL R156, RZ, 0x4, P2 ;  /* 0x00000004ff9c7807 */ /* 0x000fe40001000000 */
[-C--:B------:R-:W-:Y:S02]  /*1fe0*/  LEA R46, P1, R110, R65.reuse, 0x2 ;  /* 0x000000416e2e7211 */ /* 0x080fe400078210ff */
[----:B------:R-:W-:-:S02]  /*1ff0*/  LEA R14, P2, R92, R65, 0x2 ;  /* 0x000000415c0e7211 */ /* 0x000fc400078410ff */
[----:B------:R-:W-:Y:S02]  /*2000*/  LEA.HI.X.SX32 R13, R94, R21, 0x2, P3 ;  /* 0x000000155e0d7211 */ /* 0x000fe400018f16ff */
[----:B------:R-:W-:Y:S02]  /*2010*/  LEA R30, P3, R102, R65, 0x2 ;  /* 0x00000041661e7211 */ /* 0x000fe400078610ff */
[-C--:B------:R-:W-:Y:S02]  /*2020*/  LEA.HI.X.SX32 R47, R110, R21.reuse, 0x2, P1 ;  /* 0x000000156e2f7211 */ /* 0x080fe400008f16ff */
[----:B------:R-:W-:Y:S02]  /*2030*/  LEA.HI.X.SX32 R15, R92, R21, 0x2, P2 ;  /* 0x000000155c0f7211 */ /* 0x000fe400010f16ff */
[-C--:B------:R-:W-:Y:S02]  /*2040*/  LEA R56, P1, R116, R65.reuse, 0x2 ;  /* 0x0000004174387211 */ /* 0x080fe400078210ff */
[----:B------:R-:W-:-:S02]  /*2050*/  LEA R26, P2, R100, R65, 0x2 ;  /* 0x00000041641a7211 */ /* 0x000fc400078410ff */
[----:B------:R-:W-:Y:S02]  /*2060*/  LEA.HI.X.SX32 R31, R102, R21, 0x2, P3 ;  /* 0x00000015661f7211 */ /* 0x000fe400018f16ff */
[----:B------:R-:W-:Y:S02]  /*2070*/  LEA R40, P3, R108, R65, 0x2 ;  /* 0x000000416c287211 */ /* 0x000fe400078610ff */
[-C--:B------:R-:W-:Y:S02]  /*2080*/  LEA.HI.X.SX32 R57, R116, R21.reuse, 0x2, P1 ;  /* 0x0000001574397211 */ /* 0x080fe400008f16ff */
[----:B------:R-:W-:Y:S02]  /*2090*/  LEA.HI.X.SX32 R27, R100, R21, 0x2, P2 ;  /* 0x00000015641b7211 */ /* 0x000fe400010f16ff */
[----:B------:R-:W-:Y:S02]  /*20a0*/  LEA R24, P1, R11, R28, 0x2 ;  /* 0x0000001c0b187211 */ /* 0x000fe400078210ff */
[----:B------:R-:W-:-:S02]  /*20b0*/  LEA R38, P2, R106, R65, 0x2 ;  /* 0x000000416a267211 */ /* 0x000fc400078410ff */
[----:B------:R-:W-:Y:S02]  /*20c0*/  SEL R188, RZ, 0x4, P5 ;  /* 0x00000004ffbc7807 */ /* 0x000fe40002800000 */
[----:B------:R-:W-:Y:S02]  /*20d0*/  LEA.HI.X.SX32 R41, R108, R21, 0x2, P3 ;  /* 0x000000156c297211 */ /* 0x000fe400018f16ff */
[-C--:B------:R-:W-:Y:S02]  /*20e0*/  ISETP.GE.AND P5, PT, R89, R32.reuse, PT ;  /* 0x000000205900720c */ /* 0x080fe40003fa6270 */
[----:B------:R-:W-:Y:S02]  /*20f0*/  SEL R189, RZ, 0x4, P0 ;  /* 0x00000004ffbd7807 */ /* 0x000fe40000000000 */
[----:B------:R-:W-:Y:S02]  /*2100*/  LEA R52, P3, R114, R65, 0x2 ;  /* 0x0000004172347211 */ /* 0x000fe400078610ff */
[----:B------:R-:W-:-:S02]  /*2110*/  ISETP.GE.AND P0, PT, R91, R32, PT ;  /* 0x000000205b00720c */ /* 0x000fc40003f06270 */
[----:B------:R-:W-:Y:S01]  /*2120*/  LEA.HI.X.SX32 R25, R11, R74, 0x2, P1 ;  /* 0x0000004a0b197211 */ /* 0x000fe200008f16ff */
[----:B------:R-:W-:Y:S01]  /*2130*/  IMAD R11, R4, 0x2, R17 ;  /* 0x00000002040b7824 */ /* 0x000fe200078e0211 */
[----:B------:R-:W-:Y:S02]  /*2140*/  LEA.HI.X.SX32 R39, R106, R21, 0x2, P2 ;  /* 0x000000156a277211 */ /* 0x000fe400010f16ff */
[----:B------:R-:W-:Y:S02]  /*2150*/  ISETP.GE.AND P1, PT, R95, R32, PT ;  /* 0x000000205f00720c */ /* 0x000fe40003f26270 */
[----:B------:R-:W-:Y:S02]  /*2160*/  LEA R48, P2, R112, R65, 0x2 ;  /* 0x0000004170307211 */ /* 0x000fe400078410ff */
[----:B------:R-:W-:Y:S02]  /*2170*/  LEA.HI.X.SX32 R53, R114, R21, 0x2, P3 ;  /* 0x0000001572357211 */ /* 0x000fe400018f16ff */
[----:B------:R-:W-:-:S02]  /*2180*/  SEL R124, RZ, 0x4, P5 ;  /* 0x00000004ff7c7807 */ /* 0x000fc40002800000 */
[----:B------:R-:W-:Y:S02]  /*2190*/  LEA R64, P3, R120, R65, 0x2 ;  /* 0x0000004178407211 */ /* 0x000fe400078610ff */
[-C--:B------:R-:W-:Y:S02]  /*21a0*/  ISETP.GE.AND P5, PT, R101, R32.reuse, PT ;  /* 0x000000206500720c */ /* 0x080fe40003fa6270 */
[----:B------:R-:W-:Y:S02]  /*21b0*/  SEL R154, RZ, 0x4, P0 ;  /* 0x00000004ff9a7807 */ /* 0x000fe40000000000 */
[----:B------:R-:W-:Y:S02]  /*21c0*/  ISETP.GE.AND P0, PT, R103, R32, PT ;  /* 0x000000206700720c */ /* 0x000fe40003f06270 */
[----:B------:R-:W-:Y:S02]  /*21d0*/  SEL R148, RZ, 0x4, P1 ;  /* 0x00000004ff947807 */ /* 0x000fe40000800000 */
        /* <DEDUP_REMOVED lines=16> */
[----:B------:R-:W-:Y:S02]  /*22e0*/  LEA.HI.X.SX32 R49, R112, R21, 0x2, P2 ;  /* 0x0000001570317211 */ /* 0x000fe400010f16ff */
[----:B------:R-:W-:Y:S02]  /*22f0*/  ISETP.GE.AND P1, PT, R107, R32, PT ;  /* 0x000000206b00720c */ /* 0x000fe40003f26270 */
[----:B------:R-:W-:-:S02]  /*2300*/  LEA R22, P6, R98, R65, 0x2 ;  /* 0x0000004162167211 */ /* 0x000fc400078c10ff */
[----:B------:R-:W-:Y:S02]  /*2310*/  LEA R60, P2, R118, R65, 0x2 ;  /* 0x00000041763c7211 */ /* 0x000fe400078410ff */
[----:B------:R-:W-:Y:S02]  /*2320*/  LEA.HI.X.SX32 R65, R120, R21, 0x2, P3 ;  /* 0x0000001578417211 */ /* 0x000fe400018f16ff */
[----:B------:R-:W-:Y:S02]  /*2330*/  SEL R140, RZ, 0x4, P5 ;  /* 0x00000004ff8c7807 */ /* 0x000fe40002800000 */
[----:B------:R-:W-:Y:S02]  /*2340*/  LEA R20, P3, R17, R28, 0x2 ;  /* 0x0000001c11147211 */ /* 0x000fe400078610ff */
[----:B------:R-:W-:Y:S02]  /*2350*/  ISETP.GE.AND P5, PT, R113, R32, PT ;  /* 0x000000207100720c */ /* 0x000fe40003fa6270 */
[----:B------:R-:W-:-:S02]  /*2360*/  SEL R146, RZ, 0x4, P0 ;  /* 0x00000004ff927807 */ /* 0x000fc40000000000 */
[-C--:B------:R-:W-:Y:S02]  /*2370*/  ISETP.GE.AND P0, PT, R115, R32.reuse, PT ;  /* 0x000000207300720c */ /* 0x080fe40003f06270 */
[----:B------:R-:W-:Y:S02]  /*2380*/  SEL R144, RZ, 0x4, P1 ;  /* 0x00000004ff907807 */ /* 0x000fe40000800000 */
[-C--:B------:R-:W-:Y:S02]  /*2390*/  ISETP.GE.AND P4, PT, R72, R32.reuse, PT ;  /* 0x000000204800720c */ /* 0x080fe40003f86270 */
[----:B------:R-:W-:Y:S02]  /*23a0*/  ISETP.GE.AND P1, PT, R119, R32, PT ;  /* 0x000000207700720c */ /* 0x000fe40003f26270 */
[-C--:B------:R-:W-:Y:S02]  /*23b0*/  LEA.HI.X.SX32 R23, R98, R21.reuse, 0x2, P6 ;  /* 0x0000001562177211 */ /* 0x080fe400030f16ff */
[----:B------:R-:W-:-:S02]  /*23c0*/  LEA.HI.X.SX32 R61, R118, R21, 0x2, P2 ;  /* 0x00000015763d7211 */ /* 0x000fc400010f16ff */
[----:B------:R-:W-:Y:S02]  /*23d0*/  LEA.HI.X.SX32 R21, R17, R74, 0x2, P3 ;  /* 0x0000004a11157211 */ /* 0x000fe400018f16ff */
[----:B------:R-:W-:Y:S02]  /*23e0*/  SEL R132, RZ, 0x4, P5 ;  /* 0x00000004ff847807 */ /* 0x000fe40002800000 */
[----:B------:R-:W-:Y:S02]  /*23f0*/  ISETP.GE.AND P3, PT, R97, R32, PT ;  /* 0x000000206100720c */ /* 0x000fe40003f66270 */
[----:B------:R-:W-:Y:S02]  /*2400*/  ISETP.NE.U32.AND P5, PT, R10, RZ, PT ;  /* 0x000000ff0a00720c */ /* 0x000fe40003fa5070 */
[----:B------:R-:W-:Y:S02]  /*2410*/  SEL R136, RZ, 0x4, P0 ;  /* 0x00000004ff887807 */ /* 0x000fe40000000000 */
[----:B------:R-:W-:-:S02]  /*2420*/  ISETP.NE.U32.AND P0, PT, R16, RZ, PT ;  /* 0x000000ff1000720c */ /* 0x000fc40003f05070 */
[----:B------:R-:W-:Y:S02]  /*2430*/  SEL R128, RZ, 0x4, P1 ;  /* 0x00000004ff807807 */ /* 0x000fe40000800000 */
[----:B------:R-:W-:Y:S02]  /*2440*/  SEL R10, RZ, 0x4, P4 ;  /* 0x00000004ff0a7807 */ /* 0x000fe40002000000 */
[----:B------:R-:W-:Y:S02]  /*2450*/  ISETP.GT.AND P1, PT, R88, 0x7f, PT ;  /* 0x0000007f5800780c */ /* 0x000fe40003f24270 */
[----:B------:R-:W-:Y:S02]  /*2460*/  LEA R16, P4, R11, R28, 0x2 ;  /* 0x0000001c0b107211 */ /* 0x000fe400078810ff */
[----:B------:R-:W-:Y:S02]  /*2470*/  SEL R150, RZ, 0x4, P3 ;  /* 0x00000004ff967807 */ /* 0x000fe40001800000 */
[----:B------:R-:W-:-:S02]  /*2480*/  ISETP.GE.AND P3, PT, R109, R32, PT ;  /* 0x000000206d00720c */ /* 0x000fc40003f66270 */
[----:B------:R-:W-:Y:S02]  /*2490*/  SEL R192, R10, RZ, P1 ;  /* 0x000000ff0ac07207 */ /* 0x000fe40000800000 */
[----:B------:R-:W-:Y:S01]  /*24a0*/  LEA.HI.X.SX32 R17, R11, R74, 0x2, P4 ;  /* 0x0000004a0b117211 */ /* 0x000fe200020f16ff */
[----:B------:R-:W-:Y:S01]  /*24b0*/  IMAD R11, R4, 0x2, R11 ;  /* 0x00000002040b7824 */ /* 0x000fe200078e020b */
[----:B------:R-:W-:Y:S02]  /*24c0*/  LOP3.LUT R10, R122, 0x60, RZ, 0xc0, !PT ;  /* 0x000000607a0a7812 */ /* 0x000fe400078ec0ff */
[----:B------:R-:W-:Y:S02]  /*24d0*/  SEL R134, RZ, 0x4, P3 ;  /* 0x00000004ff867807 */ /* 0x000fe40001800000 */
[----:B------:R-:W-:Y:S02]  /*24e0*/  ISETP.NE.U32.AND P3, PT, R29, RZ, PT ;  /* 0x000000ff1d00720c */ /* 0x000fe40003f65070 */
[----:B------:R-:W-:-:S02]  /*24f0*/  SHF.R.U32.HI R29, RZ, 0x1, R10 ;  /* 0x00000001ff1d7819 */ /* 0x000fc4000001160a */
[----:B------:R-:W-:Y:S02]  /*2500*/  LEA R10, P4, R11, R28, 0x2 ;  /* 0x0000001c0b0a7211 */ /* 0x000fe400078810ff */
[----:B------:R-:W-:Y:S02]  /*2510*/  ISETP.GE.AND P2, PT, R93, R32, PT ;  /* 0x000000205d00720c */ /* 0x000fe40003f46270 */
[----:B------:R-:W-:Y:S02]  /*2520*/  LEA.HI.X.SX32 R11, R11, R74, 0x2, P4 ;  /* 0x0000004a0b0b7211 */ /* 0x000fe400020f16ff */
[C---:B------:R-:W-:Y:S02]  /*2530*/  LEA R68, P4, R121.reuse, R28, 0x2 ;  /* 0x0000001c79447211 */ /* 0x040fe400078810ff */
[----:B------:R-:W-:Y:S02]  /*2540*/  SEL R152, RZ, 0x4, P2 ;  /* 0x00000004ff987807 */ /* 0x000fe40001000000 */
[----:B------:R-:W-:-:S02]  /*2550*/  LEA.HI.X.SX32 R69, R121, R74, 0x2, P4 ;  /* 0x0000004a79457211 */ /* 0x000fc400020f16ff */
[----:B------:R-:W-:Y:S02]  /*2560*/  LEA R70, P4, R123, R28, 0x2 ;  /* 0x0000001c7b467211 */ /* 0x000fe400078810ff */
[----:B------:R-:W-:Y:S01]  /*2570*/  ISETP.GE.AND P6, PT, R99, R32, PT ;  /* 0x000000206300720c */ /* 0x000fe20003fc6270 */
[----:B------:R-:W-:Y:S01]  /*2580*/  @!PT LDS RZ, [RZ] ;  /* 0x00000000fffff984 */ /* 0x000fe20000000800 */
[----:B------:R-:W-:Y:S01]  /*2590*/  @!PT LDS RZ, [RZ] ;  /* 0x00000000fffff984 */ /* 0x000fe20000000800 */
[----:B------:R-:W-:Y:S01]  /*25a0*/  @!PT LDS RZ, [RZ] ;  /* 0x00000000fffff984 */ /* 0x000fe20000000800 */
[----:B------:R1:W-:Y:S01]  /*25b0*/  LDGSTS.E [R147], desc[UR14][R68.64], P3 ;  /* 0x0000000044937fae */ /* 0x0003e2000992184e */
[----:B------:R-:W-:Y:S02]  /*25c0*/  LEA.HI.X.SX32 R71, R123, R74, 0x2, P4 ;  /* 0x0000004a7b477211 */ /* 0x000fe400020f16ff */
[----:B------:R-:W-:Y:S02]  /*25d0*/  LEA R66, P4, R125, R28, 0x2 ;  /* 0x0000001c7d427211 */ /* 0x000fe400078810ff */
[----:B------:R-:W-:Y:S02]  /*25e0*/  ISETP.GE.AND P2, PT, R105, R32, PT ;  /* 0x000000206900720c */ /* 0x000fe40003f46270 */
[----:B------:R-:W-:-:S02]  /*25f0*/  LEA.HI.X.SX32 R67, R125, R74, 0x2, P4 ;  /* 0x0000004a7d437211 */ /* 0x000fc400020f16ff */
[C---:B------:R-:W-:Y:S02]  /*2600*/  LEA R62, P4, R127.reuse, R28, 0x2 ;  /* 0x0000001c7f3e7211 */ /* 0x040fe400078810ff */
[----:B------:R-:W-:Y:S02]  /*2610*/  SEL R126, RZ, 0x4, P6 ;  /* 0x00000004ff7e7807 */ /* 0x000fe40003000000 */
[----:B------:R-:W-:Y:S02]  /*2620*/  LEA.HI.X.SX32 R63, R127, R74, 0x2, P4 ;  /* 0x0000004a7f3f7211 */ /* 0x000fe400020f16ff */
[C---:B------:R-:W-:Y:S02]  /*2630*/  LEA R58, P4, R129.reuse, R28, 0x2 ;  /* 0x0000001c813a7211 */ /* 0x040fe400078810ff */
[----:B------:R-:W-:Y:S02]  /*2640*/  SEL R138, RZ, 0x4, P2 ;  /* 0x00000004ff8a7807 */ /* 0x000fe40001000000 */
[----:B------:R-:W-:-:S02]  /*2650*/  LEA.HI.X.SX32 R59, R129, R74, 0x2, P4 ;  /* 0x0000004a813b7211 */ /* 0x000fc400020f16ff */
[----:B------:R-:W-:Y:S02]  /*2660*/  LEA R54, P4, R131, R28, 0x2 ;  /* 0x0000001c83367211 */ /* 0x000fe400078810ff */
[----:B------:R-:W-:Y:S02]  /*2670*/  ISETP.GE.AND P6, PT, R111, R32, PT ;  /* 0x000000206f00720c */ /* 0x000fe40003fc6270 */
[----:B------:R-:W-:Y:S02]  /*2680*/  LEA.HI.X.SX32 R55, R131, R74, 0x2, P4 ;  /* 0x0000004a83377211 */ /* 0x000fe400020f16ff */
[----:B------:R-:W-:Y:S02]  /*2690*/  ISETP.GE.AND P2, PT, R117, R32, PT ;  /* 0x000000207500720c */ /* 0x000fe40003f46270 */
[----:B------:R-:W-:Y:S02]  /*26a0*/  LEA R50, P4, R133, R28, 0x2 ;  /* 0x0000001c85327211 */ /* 0x000fe400078810ff */
[----:B------:R-:W-:-:S02]  /*26b0*/  SEL R142, RZ, 0x4, P6 ;  /* 0x00000004ff8e7807 */ /* 0x000fc40003000000 */
[----:B------:R-:W-:Y:S02]  /*26c0*/  SEL R130, RZ, 0x4, P2 ;  /* 0x00000004ff827807 */ /* 0x000fe40001000000 */
        /* <DEDUP_REMOVED lines=18> */
[----:B------:R-:W-:Y:S02]  /*27f0*/  ISETP.NE.U32.AND P1, PT, R42, RZ, PT ;  /* 0x000000ff2a00720c */ /* 0x000fe40003f25070 */
[----:B------:R-:W-:Y:S02]  /*2800*/  LEA.HI.X.SX32 R45, R135, R74, 0x2, P4 ;  /* 0x0000004a872d7211 */ /* 0x000fe400020f16ff */
[----:B------:R-:W-:Y:S02]  /*2810*/  LEA R42, P4, R137, R28, 0x2 ;  /* 0x0000001c892a7211 */ /* 0x000fe400078810ff */
[----:B------:R-:W-:Y:S02]  /*2820*/  ISETP.NE.U32.AND P6, PT, R43, RZ, PT ;  /* 0x000000ff2b00720c */ /* 0x000fe40003fc5070 */
[----:B------:R-:W-:-:S02]  /*2830*/  ISETP.NE.U32.AND P2, PT, R34, RZ, PT ;  /* 0x000000ff2200720c */ /* 0x000fc40003f45070 */
[----:B------:R-:W-:Y:S02]  /*2840*/  LEA.HI.X.SX32 R43, R137, R74, 0x2, P4 ;  /* 0x0000004a892b7211 */ /* 0x000fe400020f16ff */
[----:B------:R-:W-:Y:S02]  /*2850*/  LEA R34, P4, R139, R28, 0x2 ;  /* 0x0000001c8b227211 */ /* 0x000fe400078810ff */
[----:B------:R-:W-:Y:S02]  /*2860*/  P2R R191, PR, RZ, 0x20 ;  /* 0x00000020ffbf7803 */ /* 0x000fe40000000000 */
[----:B------:R-:W-:Y:S02]  /*2870*/  ISETP.NE.U32.AND P5, PT, R35, RZ, PT ;  /* 0x000000ff2300720c */ /* 0x000fe40003fa5070 */
[----:B------:R-:W-:Y:S02]  /*2880*/  LEA.HI.X.SX32 R35, R139, R74, 0x2, P4 ;  /* 0x0000004a8b237211 */ /* 0x000fe400020f16ff */
[----:B------:R-:W-:Y:S01]  /*2890*/  LEA R32, P4, R141, R28, 0x2 ;  /* 0x0000001c8d207211 */ /* 0x000fe200078810ff */
[----:B------:R2:W-:Y:S01]  /*28a0*/  LDGSTS.E [R147+0x8], desc[UR14][R70.64], P2 ;  /* 0x0000800046937fae */ /* 0x0005e2000912184e */
[----:B------:R-:W-:-:S02]  /*28b0*/  P2R R169, PR, RZ, 0x1 ;  /* 0x00000001ffa97803 */ /* 0x000fc40000000000 */
[----:B------:R-:W-:Y:S02]  /*28c0*/  ISETP.NE.U32.AND P0, PT, R33, RZ, PT ;  /* 0x000000ff2100720c */ /* 0x000fe40003f05070 */
[----:B------:R-:W-:Y:S02]  /*28d0*/  LEA.HI.X.SX32 R33, R141, R74, 0x2, P4 ;  /* 0x0000004a8d217211 */ /* 0x000fe400020f16ff */
[C---:B------:R-:W-:Y:S02]  /*28e0*/  LEA R28, P4, R143.reuse, R28, 0x2 ;  /* 0x0000001c8f1c7211 */ /* 0x040fe400078810ff */
[----:B------:R-:W-:Y:S02]  /*28f0*/  LOP3.LUT R84, R84, R29, RZ, 0x3c, !PT ;  /* 0x0000001d54547212 */ /* 0x000fe400078e3cff */
[----:B------:R-:W-:Y:S02]  /*2900*/  LEA.HI.X.SX32 R29, R143, R74, 0x2, P4 ;  /* 0x0000004a8f1d7211 */ /* 0x000fe400020f16ff */
[----:B------:R-:W-:-:S02]  /*2910*/  ISETP.NE.U32.AND P3, PT, R79, RZ, PT ;  /* 0x000000ff4f00720c */ /* 0x000fc40003f65070 */
[C---:B------:R-:W-:Y:S02]  /*2920*/  LOP3.LUT R81, R82.reuse, 0x10, RZ, 0x3c, !PT ;  /* 0x0000001052517812 */ /* 0x040fe400078e3cff */
[----:B------:R-:W-:Y:S02]  /*2930*/  ISETP.NE.U32.AND P4, PT, R151, RZ, PT ;  /* 0x000000ff9700720c */ /* 0x000fe40003f85070 */
[C---:B------:R-:W-:Y:S01]  /*2940*/  LOP3.LUT R80, R82.reuse, 0x20, RZ, 0x3c, !PT ;  /* 0x0000002052507812 */ /* 0x040fe200078e3cff */
[----:B------:R-:W-:Y:S01]  /*2950*/  VIADD R149, R81, UR7 ;  /* 0x0000000751957c36 */ /* 0x000fe20008000000 */
[----:B------:R-:W-:Y:S02]  /*2960*/  LOP3.LUT R79, R82, 0x30, RZ, 0x3c, !PT ;  /* 0x00000030524f7812 */ /* 0x000fe400078e3cff */
[----:B------:R-:W-:Y:S01]  /*2970*/  ISETP.NE.U32.AND P2, PT, R163, RZ, PT ;  /* 0x000000ffa300720c */ /* 0x000fe20003f45070 */
[----:B------:R-:W-:Y:S01]  /*2980*/  VIADD R151, R80, UR7 ;  /* 0x0000000750977c36 */ /* 0x000fe20008000000 */
[----:B------:R3:W-:Y:S01]  /*2990*/  LDGSTS.E [R149], desc[UR14][R66.64], P5 ;  /* 0x0000000042957fae */ /* 0x0007e2000a92184e */
[----:B------:R-:W-:Y:S01]  /*29a0*/  ISETP.NE.U32.AND P5, PT, R75, RZ, PT ;  /* 0x000000ff4b00720c */ /* 0x000fe20003fa5070 */
[----:B------:R-:W-:Y:S01]  /*29b0*/  VIADD R163, R84, UR7 ;  /* 0x0000000754a37c36 */ /* 0x000fe20008000000 */
[----:B------:R-:W-:Y:S01]  /*29c0*/  LOP3.LUT R75, R82, 0x70, RZ, 0x3c, !PT ;  /* 0x00000070524b7812 */ /* 0x000fe200078e3cff */
[----:B------:R4:W-:Y:S01]  /*29d0*/  LDGSTS.E [R149+0x8], desc[UR14][R62.64], P1 ;  /* 0x000080003e957fae */ /* 0x0009e2000892184e */
[----:B------:R-:W-:-:S02]  /*29e0*/  LOP3.LUT R74, R84, 0x40, RZ, 0x3c, !PT ;  /* 0x00000040544a7812 */ /* 0x000fc400078e3cff */
[----:B------:R-:W-:Y:S01]  /*29f0*/  P2R R193, PR, RZ, 0x20 ;  /* 0x00000020ffc17803 */ /* 0x000fe20000000000 */
[----:B------:R5:W-:Y:S01]  /*2a00*/  LDGSTS.E [R151], desc[UR14][R58.64], P3 ;  /* 0x000000003a977fae */ /* 0x000be2000992184e */
[----:B------:R-:W-:Y:S02]  /*2a10*/  ISETP.NE.U32.AND P3, PT, R78, RZ, PT ;  /* 0x000000ff4e00720c */ /* 0x000fe40003f65070 */
[----:B------:R-:W-:Y:S01]  /*2a20*/  LOP3.LUT R78, R82, 0x40, RZ, 0x3c, !PT ;  /* 0x00000040524e7812 */ /* 0x000fe200078e3cff */
[----:B------:R5:W-:Y:S01]  /*2a30*/  LDGSTS.E [R151+0x8], desc[UR14][R54.64], P4 ;  /* 0x0000800036977fae */ /* 0x000be2000a12184e */
[----:B------:R-:W-:Y:S01]  /*2a40*/  ISETP.NE.U32.AND P4, PT, R153, RZ, PT ;  /* 0x000000ff9900720c */ /* 0x000fe20003f85070 */
[----:B------:R-:W-:Y:S01]  /*2a50*/  VIADD R153, R79, UR7 ;  /* 0x000000074f997c36 */ /* 0x000fe20008000000 */
[----:B------:R-:W-:Y:S02]  /*2a60*/  ISETP.NE.U32.AND P5, PT, R184, RZ, PT ;  /* 0x000000ffb800720c */ /* 0x000fe40003fa5070 */
[----:B------:R-:W-:-:S05]  /*2a70*/  ISETP.NE.U32.AND P1, PT, R192, RZ, PT ;  /* 0x000000ffc000720c */ /* 0x000fca0003f25070 */
[----:B------:R5:W-:Y:S01]  /*2a80*/  LDGSTS.E [R153], desc[UR14][R50.64], P3 ;  /* 0x0000000032997fae */ /* 0x000be2000992184e */
[----:B------:R-:W-:Y:S02]  /*2a90*/  ISETP.NE.U32.AND P3, PT, R77, RZ, PT ;  /* 0x000000ff4d00720c */ /* 0x000fe40003f65070 */
[----:B------:R-:W-:Y:S01]  /*2aa0*/  LOP3.LUT R77, R82, 0x50, RZ, 0x3c, !PT ;  /* 0x00000050524d7812 */ /* 0x000fe200078e3cff */
[----:B------:R5:W-:Y:S01]  /*2ab0*/  LDGSTS.E [R153+0x8], desc[UR14][R44.64], P4 ;  /* 0x000080002c997fae */ /* 0x000be2000a12184e */
[----:B------:R-:W-:Y:S01]  /*2ac0*/  ISETP.NE.U32.AND P4, PT, R155, RZ, PT ;  /* 0x000000ff9b00720c */ /* 0x000fe20003f85070 */
[----:B------:R-:W-:Y:S02]  /*2ad0*/  VIADD R155, R78, UR7 ;  /* 0x000000074e9b7c36 */ /* 0x000fe40008000000 */
[----:B------:R-:W-:-:S06]  /*2ae0*/  VIADD R157, R77, UR7 ;  /* 0x000000074d9d7c36 */ /* 0x000fcc0008000000 */
[----:B------:R5:W-:Y:S01]  /*2af0*/  LDGSTS.E [R155], desc[UR14][R42.64], P3 ;  /* 0x000000002a9b7fae */ /* 0x000be2000992184e */
[----:B------:R-:W-:-:S03]  /*2b00*/  ISETP.NE.U32.AND P3, PT, R173, RZ, PT ;  /* 0x000000ffad00720c */ /* 0x000fc60003f65070 */
[----:B------:R5:W-:Y:S01]  /*2b10*/  LDGSTS.E [R155+0x8], desc[UR14][R34.64], P4 ;  /* 0x00008000229b7fae */ /* 0x000be2000a12184e */
[----:B------:R-:W-:Y:S02]  /*2b20*/  ISETP.NE.U32.AND P4, PT, R76, RZ, PT ;  /* 0x000000ff4c00720c */ /* 0x000fe40003f85070 */
[----:B------:R-:W-:-:S11]  /*2b30*/  LOP3.LUT R76, R82, 0x60, RZ, 0x3c, !PT ;  /* 0x00000060524c7812 */ /* 0x000fd600078e3cff */
[----:B------:R5:W-:Y:S01]  /*2b40*/  LDGSTS.E [R157], desc[UR14][R32.64], P4 ;  /* 0x00000000209d7fae */ /* 0x000be2000a12184e */
[----:B------:R-:W-:-:S03]  /*2b50*/  ISETP.NE.U32.AND P4, PT, R190, RZ, PT ;  /* 0x000000ffbe00720c */ /* 0x000fc60003f85070 */
[----:B------:R5:W-:Y:S01]  /*2b60*/  LDGSTS.E [R157+0x8], desc[UR14][R28.64], P0 ;  /* 0x000080001c9d7fae */ /* 0x000be2000812184e */
[----:B------:R-:W-:Y:S01]  /*2b70*/  ISETP.NE.U32.AND P0, PT, R159, RZ, PT ;  /* 0x000000ff9f00720c */ /* 0x000fe20003f05070 */
[----:B------:R-:W-:-:S03]  /*2b80*/  VIADD R159, R76, UR7 ;  /* 0x000000074c9f7c36 */ /* 0x000fc60008000000 */
[----:B------:R-:W-:Y:S02]  /*2b90*/  P2R R173, PR, RZ, 0x1 ;  /* 0x00000001ffad7803 */ /* 0x000fe40000000000 */
[----:B------:R5:W-:Y:S01]  /*2ba0*/  LDGSTS.E [R159], desc[UR14][R24.64], P3 ;  /* 0x00000000189f7fae */ /* 0x000be2000992184e */
[----:B------:R-:W-:Y:S01]  /*2bb0*/  ISETP.NE.U32.AND P3, PT, R3, RZ, PT ;  /* 0x000000ff0300720c */ /* 0x000fe20003f65070 */
[----:B------:R-:W-:Y:S01]  /*2bc0*/  IMAD.SHL.U32 R3, R4, 0x20, RZ ;  /* 0x0000002004037824 */ /* 0x000fe200078e00ff */
[----:B------:R-:W-:Y:S01]  /*2bd0*/  ISETP.NE.U32.AND P0, PT, R187, RZ, PT ;  /* 0x000000ffbb00720c */ /* 0x000fe20003f05070 */
[----:B------:R5:W-:Y:S01]  /*2be0*/  LDGSTS.E [R159+0x8], desc[UR14][R20.64], P4 ;  /* 0x00008000149f7fae */ /* 0x000be2000a12184e */
[----:B------:R-:W-:Y:S01]  /*2bf0*/  ISETP.NE.U32.AND P4, PT, R161, RZ, PT ;  /* 0x000000ffa100720c */ /* 0x000fe20003f85070 */
[----:B------:R-:W-:Y:S02]  /*2c00*/  VIADD R161, R75, UR7 ;  /* 0x000000074ba17c36 */ /* 0x000fe40008000000 */
[----:B-1----:R-:W-:-:S03]  /*2c10*/  IMAD.WIDE R68, R3, 0x4, R68 ;  /* 0x0000000403447825 */ /* 0x002fc600078e0244 */
[----:B------:R1:W-:Y:S01]  /*2c20*/  LDGSTS.E [R161], desc[UR14][R16.64], P2 ;  /* 0x0000000010a17fae */ /* 0x0003e2000912184e */
[----:B--2---:R-:W-:Y:S01]  /*2c30*/  IMAD.WIDE R70, R3, 0x4, R70 ;  /* 0x0000000403467825 */ /* 0x004fe200078e0246 */
[----:B------:R-:W-:Y:S02]  /*2c40*/  ISETP.NE.U32.AND P2, PT, R188, RZ, PT ;  /* 0x000000ffbc00720c */ /* 0x000fe40003f45070 */
[----:B------:R2:W-:Y:S01]  /*2c50*/  LDGSTS.E [R161+0x8], desc[UR14][R10.64], P3 ;  /* 0x000080000aa17fae */ /* 0x0005e2000992184e */
[----:B------:R-:W-:Y:S01]  /*2c60*/  ISETP.NE.U32.AND P3, PT, R145, RZ, PT ;  /* 0x000000ff9100720c */ /* 0x000fe20003f65070 */
[----:B------:R-:W-:Y:S02]  /*2c70*/  VIADD R145, R74, UR7 ;  /* 0x000000074a917c36 */ /* 0x000fe40008000000 */
[----:B------:R-:W0:Y:S01]  /*2c80*/  LDGDEPBAR ;  /* 0x00000000000079af */ /* 0x000e220000000000 */
[----:B---3--:R-:W-:-:S03]  /*2c90*/  IMAD.WIDE R66, R3, 0x4, R66 ;  /* 0x0000000403427825 */ /* 0x008fc600078e0242 */
[----:B------:R3:W-:Y:S01]  /*2ca0*/  LDGSTS.E [R163+0xc000], desc[UR14][R18.64], P6 ;  /* 0x0c00000012a37fae */ /* 0x0007e2000b12184e */
[----:B----4-:R-:W-:-:S03]  /*2cb0*/  IMAD.WIDE R62, R3, 0x4, R62 ;  /* 0x00000004033e7825 */ /* 0x010fc600078e023e */
[----:B------:R4:W-:Y:S01]  /*2cc0*/  LDGSTS.E [R163+0xc400], desc[UR14][R12.64], P6 ;  /* 0x0c4000000ca37fae */ /* 0x0009e2000b12184e */
[----:B-----5:R-:W-:-:S03]  /*2cd0*/  IMAD.WIDE R58, R3, 0x4, R58 ;  /* 0x00000004033a7825 */ /* 0x020fc600078e023a */
[----:B------:R5:W-:Y:S01]  /*2ce0*/  LDGSTS.E [R163+0xc800], desc[UR14][R22.64], P6 ;  /* 0x0c80000016a37fae */ /* 0x000be2000b12184e */
[----:B------:R-:W-:-:S03]  /*2cf0*/  IMAD.WIDE R54, R3, 0x4, R54 ;  /* 0x0000000403367825 */ /* 0x000fc600078e0236 */
        /* <DEDUP_REMOVED lines=17> */
[----:B-1----:R-:W-:-:S03]  /*2e10*/  IMAD.WIDE R16, R3, 0x4, R16 ;  /* 0x0000000403107825 */ /* 0x002fc600078e0210 */
[----:B------:R1:W-:Y:S01]  /*2e20*/  LDGSTS.E [R145+0xd200], desc[UR14][R40.64], P6 ;  /* 0x0d20000028917fae */ /* 0x0003e2000b12184e */
[----:B--2---:R-:W-:-:S03]  /*2e30*/  IMAD.WIDE R10, R3, 0x4, R10 ;  /* 0x00000004030a7825 */ /* 0x004fc600078e020a */
[----:B------:R2:W-:Y:S01]  /*2e40*/  LDGSTS.E [R145+0xd600], desc[UR14][R48.64], P6 ;  /* 0x0d60000030917fae */ /* 0x0005e2000b12184e */
[----:B---3--:R-:W-:-:S03]  /*2e50*/  IMAD.WIDE R18, R5, 0x4, R18 ;  /* 0x0000000405127825 */ /* 0x008fc600078e0212 */
[----:B------:R3:W-:Y:S01]  /*2e60*/  LDGSTS.E [R145+0xda00], desc[UR14][R56.64], P6 ;  /* 0x0da0000038917fae */ /* 0x0007e2000b12184e */
[----:B----4-:R-:W-:-:S03]  /*2e70*/  IMAD.WIDE R12, R5, 0x4, R12 ;  /* 0x00000004050c7825 */ /* 0x010fc600078e020c */
[----:B------:R4:W-:Y:S01]  /*2e80*/  LDGSTS.E [R145+0xde00], desc[UR14][R64.64], P6 ;  /* 0x0de0000040917fae */ /* 0x0009e2000b12184e */
[----:B-----5:R-:W-:Y:S01]  /*2e90*/  IMAD.WIDE R22, R5, 0x4, R22 ;  /* 0x0000000405167825 */ /* 0x020fe200078e0216 */
[----:B------:R-:W-:Y:S02]  /*2ea0*/  ISETP.NE.U32.AND P6, PT, R189, RZ, PT ;  /* 0x000000ffbd00720c */ /* 0x000fe40003fc5070 */
[----:B------:R-:W0:Y:S01]  /*2eb0*/  LDGDEPBAR ;  /* 0x00000000000079af */ /* 0x000e220000000000 */
[C---:B------:R-:W-:Y:S01]  /*2ec0*/  IMAD.WIDE R30, R5.reuse, 0x4, R30 ;  /* 0x00000004051e7825 */ /* 0x040fe200078e021e */
[----:B------:R-:W-:Y:S03]  /*2ed0*/  BAR.SYNC.DEFER_BLOCKING 0x0 ;  /* 0x0000000000007b1d */ /* 0x000fe60000010000 */
[----:B------:R-:W-:-:S04]  /*2ee0*/  IMAD.WIDE R38, R5, 0x4, R38 ;  /* 0x0000000405267825 */ /* 0x000fc800078e0226 */
[----:B------:R-:W-:-:S04]  /*2ef0*/  IMAD.WIDE R46, R5, 0x4, R46 ;  /* 0x00000004052e7825 */ /* 0x000fc800078e022e */
[----:B------:R-:W-:-:S04]  /*2f00*/  IMAD.WIDE R52, R5, 0x4, R52 ;  /* 0x0000000405347825 */ /* 0x000fc800078e0234 */
[----:B------:R-:W-:-:S04]  /*2f10*/  IMAD.WIDE R60, R5, 0x4, R60 ;  /* 0x00000004053c7825 */ /* 0x000fc800078e023c */
[----:B------:R-:W-:-:S04]  /*2f20*/  IMAD.WIDE R14, R5, 0x4, R14 ;  /* 0x00000004050e7825 */ /* 0x000fc800078e020e */
[C---:B------:R-:W-:Y:S01]  /*2f30*/  IMAD.WIDE R8, R5.reuse, 0x4, R8 ;  /* 0x0000000405087825 */ /* 0x040fe200078e0208 */
[----:B------:R-:W-:Y:S01]  /*2f40*/  @!PT LDS RZ, [RZ] ;  /* 0x00000000fffff984 */ /* 0x000fe20000000800 */
[----:B------:R-:W-:Y:S01]  /*2f50*/  @!PT LDS RZ, [RZ] ;  /* 0x00000000fffff984 */ /* 0x000fe20000000800 */
[----:B------:R-:W-:Y:S01]  /*2f60*/  @!PT LDS RZ, [RZ] ;  /* 0x00000000fffff984 */ /* 0x000fe20000000800 */
[----:B------:R5:W-:Y:S01]  /*2f70*/  LDGSTS.E [R147+0x2000], desc[UR14][R68.64], P5 ;  /* 0x0200000044937fae */ /* 0x000be2000a92184e */
[----:B------:R-:W-:Y:S02]  /*2f80*/  ISETP.NE.U32.AND P5, PT, R186, RZ, PT ;  /* 0x000000ffba00720c */ /* 0x000fe40003fa5070 */
[----:B------:R-:W-:Y:S01]  /*2f90*/  IMAD.WIDE R26, R5, 0x4, R26 ;  /* 0x00000004051a7825 */ /* 0x000fe200078e021a */
[----:B------:R5:W-:Y:S01]  /*2fa0*/  LDGSTS.E [R147+0x2008], desc[UR14][R70.64], P0 ;  /* 0x0200800046937fae */ /* 0x000be2000812184e */
[----:B------:R-:W-:Y:S02]  /*2fb0*/  ISETP.NE.U32.AND P0, PT, R185, RZ, PT ;  /* 0x000000ffb900720c */ /* 0x000fe40003f05070 */
[----:B------:R-:W-:-:S04]  /*2fc0*/  IMAD.WIDE R36, R5, 0x4, R36 ;  /* 0x0000000405247825 */ /* 0x000fc800078e0224 */
[----:B-1----:R-:W-:-:S03]  /*2fd0*/  IMAD.WIDE R40, R5, 0x4, R40 ;  /* 0x0000000405287825 */ /* 0x002fc600078e0228 */
[----:B------:R1:W-:Y:S01]  /*2fe0*/  LDGSTS.E [R149+0x2000], desc[UR14][R66.64], P5 ;  /* 0x0200000042957fae */ /* 0x0003e2000a92184e */
[----:B------:R-:W-:Y:S01]  /*2ff0*/  ISETP.NE.U32.AND P5, PT, R183, RZ, PT ;  /* 0x000000ffb700720c */ /* 0x000fe20003fa5070 */
[C---:B--2---:R-:W-:Y:S02]  /*3000*/  IMAD.WIDE R48, R5.reuse, 0x4, R48 ;  /* 0x0000000405307825 */ /* 0x044fe400078e0230 */
[----:B------:R2:W-:Y:S01]  /*3010*/  LDGSTS.E [R149+0x2008], desc[UR14][R62.64], P0 ;  /* 0x020080003e957fae */ /* 0x0005e2000812184e */
[----:B------:R-:W-:Y:S01]  /*3020*/  ISETP.NE.U32.AND P0, PT, R182, RZ, PT ;  /* 0x000000ffb600720c */ /* 0x000fe20003f05070 */
[----:B---3--:R-:W-:-:S04]  /*3030*/  IMAD.WIDE R56, R5, 0x4, R56 ;  /* 0x0000000405387825 */ /* 0x008fc800078e0238 */
[----:B----4-:R-:W-:-:S04]  /*3040*/  IMAD.WIDE R64, R5, 0x4, R64 ;  /* 0x0000000405407825 */ /* 0x010fc800078e0240 */
[----:B------:R3:W-:Y:S01]  /*3050*/  LDGSTS.E [R151+0x2000], desc[UR14][R58.64], P5 ;  /* 0x020000003a977fae */ /* 0x0007e2000a92184e */
[----:B------:R-:W-:Y:S01]  /*3060*/  ISETP.NE.U32.AND P5, PT, R181, RZ, PT ;  /* 0x000000ffb500720c */ /* 0x000fe20003fa5070 */
[C---:B-----5:R-:W-:Y:S02]  /*3070*/  IMAD.WIDE R68, R3.reuse, 0x4, R68 ;  /* 0x0000000403447825 */ /* 0x060fe400078e0244 */
[----:B------:R4:W-:Y:S01]  /*3080*/  LDGSTS.E [R151+0x2008], desc[UR14][R54.64], P0 ;  /* 0x0200800036977fae */ /* 0x0009e2000812184e */
[----:B------:R-:W-:Y:S01]  /*3090*/  ISETP.NE.U32.AND P0, PT, R180, RZ, PT ;  /* 0x000000ffb400720c */ /* 0x000fe20003f05070 */
[----:B------:R-:W-:-:S04]  /*30a0*/  IMAD.WIDE R70, R3, 0x4, R70 ;  /* 0x0000000403467825 */ /* 0x000fc800078e0246 */
[----:B-1----:R-:W-:-:S04]  /*30b0*/  IMAD.WIDE R66, R3, 0x4, R66 ;  /* 0x0000000403427825 */ /* 0x002fc800078e0242 */
        /* <DEDUP_REMOVED lines=9> */
[C---:B-1----:R-:W-:Y:S02]  /*3150*/  IMAD.WIDE R50, R3.reuse, 0x4, R50 ;  /* 0x0000000403327825 */ /* 0x042fe400078e0232 */
[----:B------:R1:W-:Y:S01]  /*3160*/  LDGSTS.E [R155+0x2008], desc[UR14][R34.64], P0 ;  /* 0x02008000229b7fae */ /* 0x0003e2000812184e */
[----:B------:R-:W-:Y:S01]  /*3170*/  ISETP.NE.U32.AND P0, PT, R176, RZ, PT ;  /* 0x000000ffb000720c */ /* 0x000fe20003f05070 */
[----:B--2---:R-:W-:-:S04]  /*3180*/  IMAD.WIDE R44, R3, 0x4, R44 ;  /* 0x00000004032c7825 */ /* 0x004fc800078e022c */
[----:B---3--:R-:W-:-:S04]  /*3190*/  IMAD.WIDE R42, R3, 0x4, R42 ;  /* 0x00000004032a7825 */ /* 0x008fc800078e022a */
[----:B------:R2:W-:Y:S01]  /*31a0*/  LDGSTS.E [R157+0x2000], desc[UR14][R32.64], P5 ;  /* 0x02000000209d7fae */ /* 0x0005e2000a92184e */
[----:B------:R-:W-:Y:S01]  /*31b0*/  ISETP.NE.U32.AND P5, PT, R174, RZ, PT ;  /* 0x000000ffae00720c */ /* 0x000fe20003fa5070 */
[----:B-1----:R-:W-:Y:S02]  /*31c0*/  IMAD.WIDE R34, R3, 0x4, R34 ;  /* 0x0000000403227825 */ /* 0x002fe400078e0222 */
[----:B------:R1:W-:Y:S01]  /*31d0*/  LDGSTS.E [R157+0x2008], desc[UR14][R28.64], P0 ;  /* 0x020080001c9d7fae */ /* 0x0003e2000812184e */
[----:B------:R-:W-:Y:S01]  /*31e0*/  ISETP.NE.U32.AND P0, PT, R175, RZ, PT ;  /* 0x000000ffaf00720c */ /* 0x000fe20003f05070 */
[----:B--2---:R-:W-:-:S08]  /*31f0*/  IMAD.WIDE R32, R3, 0x4, R32 ;  /* 0x0000000403207825 */ /* 0x004fd000078e0220 */
[----:B------:R2:W-:Y:S01]  /*3200*/  LDGSTS.E [R159+0x2000], desc[UR14][R24.64], P5 ;  /* 0x02000000189f7fae */ /* 0x0005e2000a92184e */
[----:B------:R-:W-:Y:S01]  /*3210*/  ISETP.NE.AND P5, PT, R193, RZ, PT ;  /* 0x000000ffc100720c */ /* 0x000fe20003fa5270 */
[C---:B-1----:R-:W-:Y:S02]  /*3220*/  IMAD.WIDE R28, R3.reuse, 0x4, R28 ;  /* 0x00000004031c7825 */ /* 0x042fe400078e021c */
[----:B------:R1:W-:Y:S01]  /*3230*/  LDGSTS.E [R159+0x2008], desc[UR14][R20.64], P0 ;  /* 0x02008000149f7fae */ /* 0x0003e2000812184e */
[----:B------:R-:W-:Y:S01]  /*3240*/  ISETP.NE.U32.AND P0, PT, R172, RZ, PT ;  /* 0x000000ffac00720c */ /* 0x000fe20003f05070 */
[----:B--2---:R-:W-:-:S08]  /*3250*/  IMAD.WIDE R24, R3, 0x4, R24 ;  /* 0x0000000403187825 */ /* 0x004fd000078e0218 */
[----:B------:R2:W-:Y:S01]  /*3260*/  LDGSTS.E [R161+0x2000], desc[UR14][R16.64], P5 ;  /* 0x0200000010a17fae */ /* 0x0005e2000a92184e */
[----:B------:R-:W-:Y:S01]  /*3270*/  ISETP.NE.AND P5, PT, R191, RZ, PT ;  /* 0x000000ffbf00720c */ /* 0x000fe20003fa5270 */
[----:B-1----:R-:W-:Y:S02]  /*3280*/  IMAD.WIDE R20, R3, 0x4, R20 ;  /* 0x0000000403147825 */ /* 0x002fe400078e0214 */
[----:B------:R1:W-:Y:S01]  /*3290*/  LDGSTS.E [R161+0x2008], desc[UR14][R10.64], P0 ;  /* 0x020080000aa17fae */ /* 0x0003e2000812184e */
[----:B------:R-:W-:-:S03]  /*32a0*/  ISETP.NE.U32.AND P0, PT, R170, RZ, PT ;  /* 0x000000ffaa00720c */ /* 0x000fc60003f05070 */
[----:B------:R-:W0:Y:S01]  /*32b0*/  LDGDEPBAR ;  /* 0x00000000000079af */ /* 0x000e220000000000 */
[----:B--2---:R-:W-:-:S05]  /*32c0*/  IMAD.WIDE R16, R3, 0x4, R16 ;  /* 0x0000000403107825 */ /* 0x004fca00078e0210 */
[----:B------:R2:W-:Y:S01]  /*32d0*/  LDGSTS.E [R163+0xe000], desc[UR14][R18.64], P5 ;  /* 0x0e00000012a37fae */ /* 0x0005e2000a92184e */
[----:B-1----:R-:W-:-:S03]  /*32e0*/  IMAD.WIDE R10, R3, 0x4, R10 ;  /* 0x00000004030a7825 */ /* 0x002fc600078e020a */
[----:B------:R1:W-:Y:S04]  /*32f0*/  LDGSTS.E [R163+0xe400], desc[UR14][R12.64], P5 ;  /* 0x0e4000000ca37fae */ /* 0x0003e8000a92184e */
[----:B------:R3:W-:Y:S04]  /*3300*/  LDGSTS.E [R163+0xe800], desc[UR14][R22.64], P5 ;  /* 0x0e80000016a37fae */ /* 0x0007e8000a92184e */
[----:B------:R4:W-:Y:S01]  /*3310*/  LDGSTS.E [R163+0xec00], desc[UR14][R30.64], P5 ;  /* 0x0ec000001ea37fae */ /* 0x0009e2000a92184e */
[----:B--2---:R-:W-:-:S03]  /*3320*/  IMAD.WIDE R18, R5, 0x4, R18 ;  /* 0x0000000405127825 */ /* 0x004fc600078e0212 */
[----:B------:R2:W-:Y:S01]  /*3330*/  LDGSTS.E [R163+0xf000], desc[UR14][R38.64], P5 ;  /* 0x0f00000026a37fae */ /* 0x0005e2000a92184e */
[----:B-1----:R-:W-:-:S03]  /*3340*/  IMAD.WIDE R12, R5, 0x4, R12 ;  /* 0x00000004050c7825 */ /* 0x002fc600078e020c */
[----:B------:R1:W-:Y:S01]  /*3350*/  LDGSTS.E [R163+0xf400], desc[UR14][R46.64], P5 ;  /* 0x0f4000002ea37fae */ /* 0x0003e2000a92184e */
[----:B---3--:R-:W-:-:S03]  /*3360*/  IMAD.WIDE R22, R5, 0x4, R22 ;  /* 0x0000000405167825 */ /* 0x008fc600078e0216 */
[----:B------:R3:W-:Y:S01]  /*3370*/  LDGSTS.E [R163+0xf800], desc[UR14][R52.64], P5 ;  /* 0x0f80000034a37fae */ /* 0x0007e2000a92184e */
[----:B----4-:R-:W-:-:S03]  /*3380*/  IMAD.WIDE R30, R5, 0x4, R30 ;  /* 0x00000004051e7825 */ /* 0x010fc600078e021e */
        /* <DEDUP_REMOVED lines=17> */
[----:B------:R-:W-:Y:S01]  /*34a0*/  ISETP.NE.U32.AND P5, PT, R171, RZ, PT ;  /* 0x000000ffab00720c */ /* 0x000fe20003fa5070 */
[C---:B--2---:R-:W-:Y:S02]  /*34b0*/  IMAD.WIDE R40, R5.reuse, 0x4, R40 ;  /* 0x0000000405287825 */ /* 0x044fe400078e0228 */
[----:B------:R-:W0:Y:S02]  /*34c0*/  LDGDEPBAR ;  /* 0x00000000000079af */ /* 0x000e240000000000 */
[C---:B-1----:R-:W-:Y:S01]  /*34d0*/  IMAD.WIDE R48, R5.reuse, 0x4, R48 ;  /* 0x0000000405307825 */ /* 0x042fe200078e0230 */
[----:B------:R-:W-:Y:S03]  /*34e0*/  BAR.SYNC.DEFER_BLOCKING 0x0 ;  /* 0x0000000000007b1d */ /* 0x000fe60000010000 */
[----:B---3--:R-:W-:-:S04]  /*34f0*/  IMAD.WIDE R56, R5, 0x4, R56 ;  /* 0x0000000405387825 */ /* 0x008fc800078e0238 */
[----:B----4-:R-:W-:Y:S01]  /*3500*/  IMAD.WIDE R64, R5, 0x4, R64 ;  /* 0x0000000405407825 */ /* 0x010fe200078e0240 */
[----:B------:R-:W-:Y:S01]  /*3510*/  @!PT LDS RZ, [RZ] ;  /* 0x00000000fffff984 */ /* 0x000fe20000000800 */
[----:B------:R-:W-:Y:S01]  /*3520*/  @!PT LDS RZ, [RZ] ;  /* 0x00000000fffff984 */ /* 0x000fe20000000800 */
[----:B------:R-:W-:Y:S01]  /*3530*/  @!PT LDS RZ, [RZ] ;  /* 0x00000000fffff984 */ /* 0x000fe20000000800 */
[----:B------:R1:W-:Y:S01]  /*3540*/  LDGSTS.E [R147+0x4000], desc[UR14][R68.64], P0 ;  /* 0x0400000044937fae */ /* 0x0003e2000812184e */
[----:B------:R-:W-:-:S03]  /*3550*/  ISETP.NE.U32.AND P0, PT, R168, RZ, PT ;  /* 0x000000ffa800720c */ /* 0x000fc60003f05070 */
[----:B------:R2:W-:Y:S01]  /*3560*/  LDGSTS.E [R147+0x4008], desc[UR14][R70.64], P5 ;  /* 0x0400800046937fae */ /* 0x0005e2000a92184e */
[----:B------:R-:W-:Y:S01]  /*3570*/  ISETP.NE.U32.AND P5, PT, R167, RZ, PT ;  /* 0x000000ffa700720c */ /* 0x000fe20003fa5070 */
[----:B-1----:R-:W-:-:S08]  /*3580*/  IMAD.WIDE R68, R3, 0x4, R68 ;  /* 0x0000000403447825 */ /* 0x002fd000078e0244 */
[----:B------:R1:W-:Y:S01]  /*3590*/  LDGSTS.E [R149+0x4000], desc[UR14][R66.64], P0 ;  /* 0x0400000042957fae */ /* 0x0003e2000812184e */
[----:B------:R-:W-:Y:S01]  /*35a0*/  ISETP.NE.U32.AND P0, PT, R166, RZ, PT ;  /* 0x000000ffa600720c */ /* 0x000fe20003f05070 */
[----:B--2---:R-:W-:Y:S02]  /*35b0*/  IMAD.WIDE R70, R3, 0x4, R70 ;  /* 0x0000000403467825 */ /* 0x004fe400078e0246 */
[----:B------:R2:W-:Y:S01]  /*35c0*/  LDGSTS.E [R149+0x4008], desc[UR14][R62.64], P5 ;  /* 0x040080003e957fae */ /* 0x0005e2000a92184e */
[----:B------:R-:W-:Y:S01]  /*35d0*/  ISETP.NE.U32.AND P5, PT, R165, RZ, PT ;  /* 0x000000ffa500720c */ /* 0x000fe20003fa5070 */
[----:B-1----:R-:W-:-:S08]  /*35e0*/  IMAD.WIDE R66, R3, 0x4, R66 ;  /* 0x0000000403427825 */ /* 0x002fd000078e0242 */
[----:B------:R1:W-:Y:S01]  /*35f0*/  LDGSTS.E [R151+0x4000], desc[UR14][R58.64], P0 ;  /* 0x040000003a977fae */ /* 0x0003e2000812184e */
[----:B------:R-:W-:Y:S01]  /*3600*/  ISETP.NE.U32.AND P0, PT, R162, RZ, PT ;  /* 0x000000ffa200720c */ /* 0x000fe20003f05070 */
[C---:B--2---:R-:W-:Y:S02]  /*3610*/  IMAD.WIDE R62, R3.reuse, 0x4, R62 ;  /* 0x00000004033e7825 */ /* 0x044fe400078e023e */
[----:B------:R2:W-:Y:S01]  /*3620*/  LDGSTS.E [R151+0x4008], desc[UR14][R54.64], P5 ;  /* 0x0400800036977fae */ /* 0x0005e2000a92184e */
[----:B------:R-:W-:Y:S01]  /*3630*/  ISETP.NE.U32.AND P5, PT, R164, RZ, PT ;  /* 0x000000ffa400720c */ /* 0x000fe20003fa5070 */
[----:B-1----:R-:W-:-:S08]  /*3640*/  IMAD.WIDE R58, R3, 0x4, R58 ;  /* 0x00000004033a7825 */ /* 0x002fd000078e023a */
[----:B------:R1:W-:Y:S01]  /*3650*/  LDGSTS.E [R153+0x4000], desc[UR14][R50.64], P0 ;  /* 0x0400000032997fae */ /* 0x0003e2000812184e */
[----:B------:R-:W-:Y:S01]  /*3660*/  ISETP.NE.AND P0, PT, R173, RZ, PT ;  /* 0x000000ffad00720c */ /* 0x000fe20003f05270 */
[C---:B--2---:R-:W-:Y:S02]  /*3670*/  IMAD.WIDE R54, R3.reuse, 0x4, R54 ;  /* 0x0000000403367825 */ /* 0x044fe400078e0236 */
[----:B------:R2:W-:Y:S01]  /*3680*/  LDGSTS.E [R153+0x4008], desc[UR14][R44.64], P5 ;  /* 0x040080002c997fae */ /* 0x0005e2000a92184e */
[----:B------:R-:W-:Y:S01]  /*3690*/  ISETP.NE.U32.AND P5, PT, R160, RZ, PT ;  /* 0x000000ffa000720c */ /* 0x000fe20003fa5070 */
[----:B-1----:R-:W-:-:S08]  /*36a0*/  IMAD.WIDE R50, R3, 0x4, R50 ;  /* 0x0000000403327825 */ /* 0x002fd000078e0232 */
[----:B------:R1:W-:Y:S01]  /*36b0*/  LDGSTS.E [R155+0x4000], desc[UR14][R42.64], P0 ;  /* 0x040000002a9b7fae */ /* 0x0003e2000812184e */
[----:B------:R-:W-:Y:S01]  /*36c0*/  ISETP.NE.AND P0, PT, R169, RZ, PT ;  /* 0x000000ffa900720c */ /* 0x000fe20003f05270 */
[----:B--2---:R-:W-:Y:S02]  /*36d0*/  IMAD.WIDE R44, R3, 0x4, R44 ;  /* 0x00000004032c7825 */ /* 0x004fe400078e022c */
[----:B------:R2:W-:Y:S04]  /*36e0*/  LDGSTS.E [R155+0x4008], desc[UR14][R34.64], P5 ;  /* 0x04008000229b7fae */ /* 0x0005e8000a92184e */
[----:B------:R3:W-:Y:S01]  /*36f0*/  LDGSTS.E [R157+0x4000], desc[UR14][R32.64], P4 ;  /* 0x04000000209d7fae */ /* 0x0007e2000a12184e */
[----:B------:R-:W-:Y:S01]  /*3700*/  ISETP.NE.U32.AND P4, PT, R158, RZ, PT ;  /* 0x000000ff9e00720c */ /* 0x000fe20003f85070 */
[----:B------:R-:W-:-:S02]  /*3710*/  VIADD R158, R2, 0xffffff80 ;  /* 0xffffff80029e7836 */ /* 0x000fc40000000000 */
[----:B------:R4:W-:Y:S01]  /*3720*/  LDGSTS.E [R157+0x4008], desc[UR14][R28.64], P3 ;  /* 0x040080001c9d7fae */ /* 0x0009e2000992184e */
[----:B------:R-:W-:Y:S01]  /*3730*/  ISETP.NE.U32.AND P3, PT, R156, RZ, PT ;  /* 0x000000ff9c00720c */ /* 0x000fe20003f65070 */
[----:B-1----:R-:W-:Y:S01]  /*3740*/  IMAD.WIDE R42, R3, 0x4, R42 ;  /* 0x00000004032a7825 */ /* 0x002fe200078e022a */
[-C--:B------:R-:W-:Y:S01]  /*3750*/  ISETP.GE.AND P5, PT, R89, R158.reuse, PT ;  /* 0x0000009e5900720c */ /* 0x080fe20003fa6270 */
[----:B------:R1:W-:Y:S01]  /*3760*/  LDGSTS.E [R159+0x4000], desc[UR14][R24.64], P2 ;  /* 0x04000000189f7fae */ /* 0x0003e2000912184e */
[----:B------:R-:W-:Y:S01]  /*3770*/  ISETP.NE.U32.AND P2, PT, R154, RZ, PT ;  /* 0x000000ff9a00720c */ /* 0x000fe20003f45070 */
[----:B--2---:R-:W-:Y:S01]  /*3780*/  IMAD.WIDE R34, R3, 0x4, R34 ;  /* 0x0000000403227825 */ /* 0x004fe200078e0222 */
[----:B------:R-:W-:Y:S01]  /*3790*/  SEL R156, RZ, 0x4, P5 ;  /* 0x00000004ff9c7807 */ /* 0x000fe20002800000 */
[----:B------:R2:W-:Y:S01]  /*37a0*/  LDGSTS.E [R159+0x4008], desc[UR14][R20.64], P6 ;  /* 0x04008000149f7fae */ /* 0x0005e2000b12184e */
[-C--:B------:R-:W-:Y:S01]  /*37b0*/  ISETP.GE.AND P5, PT, R91, R158.reuse, PT ;  /* 0x0000009e5b00720c */ /* 0x080fe20003fa6270 */
[C---:B---3--:R-:W-:Y:S01]  /*37c0*/  IMAD.WIDE R32, R3.reuse, 0x4, R32 ;  /* 0x0000000403207825 */ /* 0x048fe200078e0220 */
[----:B------:R-:W-:Y:S01]  /*37d0*/  ISETP.NE.U32.AND P6, PT, R152, RZ, PT ;  /* 0x000000ff9800720c */ /* 0x000fe20003fc5070 */
[----:B------:R3:W-:Y:S01]  /*37e0*/  LDGSTS.E [R161+0x4000], desc[UR14][R16.64], P4 ;  /* 0x0400000010a17fae */ /* 0x0007e2000a12184e */
[----:B------:R-:W-:Y:S01]  /*37f0*/  SEL R154, RZ, 0x4, P5 ;  /* 0x00000004ff9a7807 */ /* 0x000fe20002800000 */
[----:B----4-:R-:W-:Y:S01]  /*3800*/  IMAD.WIDE R28, R3, 0x4, R28 ;  /* 0x00000004031c7825 */ /* 0x010fe200078e021c */
[----:B------:R-:W-:Y:S01]  /*3810*/  ISETP.GE.AND P5, PT, R93, R158, PT ;  /* 0x0000009e5d00720c */ /* 0x000fe20003fa6270 */
[----:B------:R4:W-:Y:S01]  /*3820*/  LDGSTS.E [R161+0x4008], desc[UR14][R10.64], P3 ;  /* 0x040080000aa17fae */ /* 0x0009e2000992184e */
[----:B------:R-:W-:Y:S01]  /*3830*/  ISETP.NE.U32.AND P4, PT, R148, RZ, PT ;  /* 0x000000ff9400720c */ /* 0x000fe20003f85070 */
[C---:B-1----:R-:W-:Y:S01]  /*3840*/  IMAD.WIDE R24, R3.reuse, 0x4, R24 ;  /* 0x0000000403187825 */ /* 0x042fe200078e0218 */
[----:B------:R-:W-:Y:S01]  /*3850*/  SEL R152, RZ, 0x4, P5 ;  /* 0x00000004ff987807 */ /* 0x000fe20002800000 */
[----:B------:R-:W0:Y:S01]  /*3860*/  LDGDEPBAR ;  /* 0x00000000000079af */ /* 0x000e220000000000 */
[----:B------:R-:W-:Y:S01]  /*3870*/  ISETP.NE.U32.AND P5, PT, R124, RZ, PT ;  /* 0x000000ff7c00720c */ /* 0x000fe20003fa5070 */
[C---:B--2---:R-:W-:Y:S01]  /*3880*/  IMAD.WIDE R20, R3.reuse, 0x4, R20 ;  /* 0x0000000403147825 */ /* 0x044fe200078e0214 */
[----:B------:R-:W-:Y:S01]  /*3890*/  ISETP.NE.U32.AND P3, PT, R150, RZ, PT ;  /* 0x000000ff9600720c */ /* 0x000fe20003f65070 */
[----:B------:R1:W-:Y:S02]  /*38a0*/  LDGSTS.E [R163+0x10000], desc[UR14][R18.64], P0 ;  /* 0x1000000012a37fae */ /* 0x0003e4000812184e */
[----:B---3--:R-:W-:-:S02]  /*38b0*/  IMAD.WIDE R16, R3, 0x4, R16 ;  /* 0x0000000403107825 */ /* 0x008fc400078e0210 */
[----:B------:R2:W-:Y:S02]  /*38c0*/  LDGSTS.E [R163+0x10400], desc[UR14][R12.64], P0 ;  /* 0x104000000ca37fae */ /* 0x0005e4000812184e */
[----:B----4-:R-:W-:Y:S02]  /*38d0*/  IMAD.WIDE R10, R3, 0x4, R10 ;  /* 0x00000004030a7825 */ /* 0x010fe400078e020a */
[----:B------:R3:W-:Y:S04]  /*38e0*/  LDGSTS.E [R163+0x10800], desc[UR14][R22.64], P0 ;  /* 0x1080000016a37fae */ /* 0x0007e8000812184e */
        /* <DEDUP_REMOVED lines=25> */
[----:B------:R-:W-:Y:S01]  /*3a80*/  ISETP.NE.U32.AND P0, PT, R126, RZ, PT ;  /* 0x000000ff7e00720c */ /* 0x000fe20003f05070 */
[C---:B-1----:R-:W-:Y:S02]  /*3a90*/  IMAD.WIDE R40, R5.reuse, 0x4, R40 ;  /* 0x0000000405287825 */ /* 0x042fe400078e0228 */
[----:B------:R-:W0:Y:S02]  /*3aa0*/  LDGDEPBAR ;  /* 0x00000000000079af */ /* 0x000e240000000000 */
[C---:B--2---:R-:W-:Y:S01]  /*3ab0*/  IMAD.WIDE R48, R5.reuse, 0x4, R48 ;  /* 0x0000000405307825 */ /* 0x044fe200078e0230 */
        /* <DEDUP_REMOVED lines=9> */
[----:B------:R-:W-:-:S03]  /*3b50*/  ISETP.NE.U32.AND P2, PT, R146, RZ, PT ;  /* 0x000000ff9200720c */ /* 0x000fc60003f45070 */
[----:B------:R3:W-:Y:S01]  /*3b60*/  LDGSTS.E [R149+0x6000], desc[UR14][R66.64], P6 ;  /* 0x0600000042957fae */ /* 0x0007e2000b12184e */
[----:B------:R-:W-:-:S03]  /*3b70*/  ISETP.NE.U32.AND P6, PT, R138, RZ, PT ;  /* 0x000000ff8a00720c */ /* 0x000fc60003fc5070 */
[----:B------:R4:W-:Y:S01]  /*3b80*/  LDGSTS.E [R149+0x6008], desc[UR14][R62.64], P4 ;  /* 0x060080003e957fae */ /* 0x0009e2000a12184e */
[----:B------:R-:W-:Y:S01]  /*3b90*/  ISETP.NE.U32.AND P4, PT, R144, RZ, PT ;  /* 0x000000ff9000720c */ /* 0x000fe20003f85070 */
[C---:B-1----:R-:W-:Y:S02]  /*3ba0*/  IMAD.WIDE R68, R3.reuse, 0x4, R68 ;  /* 0x0000000403447825 */ /* 0x042fe400078e0244 */
[----:B------:R1:W-:Y:S01]  /*3bb0*/  LDGSTS.E [R151+0x6000], desc[UR14][R58.64], P3 ;  /* 0x060000003a977fae */ /* 0x0003e2000992184e */
[----:B------:R-:W-:Y:S01]  /*3bc0*/  ISETP.NE.U32.AND P3, PT, R134, RZ, PT ;  /* 0x000000ff8600720c */ /* 0x000fe20003f65070 */
[C---:B--2---:R-:W-:Y:S02]  /*3bd0*/  IMAD.WIDE R70, R3.reuse, 0x4, R70 ;  /* 0x0000000403467825 */ /* 0x044fe400078e0246 */
[----:B------:R2:W-:Y:S01]  /*3be0*/  LDGSTS.E [R151+0x6008], desc[UR14][R54.64], P0 ;  /* 0x0600800036977fae */ /* 0x0005e2000812184e */
[----:B------:R-:W-:Y:S01]  /*3bf0*/  ISETP.NE.U32.AND P0, PT, R142, RZ, PT ;  /* 0x000000ff8e00720c */ /* 0x000fe20003f05070 */
[----:B---3--:R-:W-:-:S02]  /*3c00*/  IMAD.WIDE R66, R3, 0x4, R66 ;  /* 0x0000000403427825 */ /* 0x008fc400078e0242 */
[----:B------:R3:W-:Y:S01]  /*3c10*/  LDGSTS.E [R153+0x6000], desc[UR14][R50.64], P5 ;  /* 0x0600000032997fae */ /* 0x0007e2000a92184e */
[----:B------:R-:W-:Y:S01]  /*3c20*/  ISETP.NE.U32.AND P5, PT, R132, RZ, PT ;  /* 0x000000ff8400720c */ /* 0x000fe20003fa5070 */
[C---:B----4-:R-:W-:Y:S02]  /*3c30*/  IMAD.WIDE R62, R3.reuse, 0x4, R62 ;  /* 0x00000004033e7825 */ /* 0x050fe400078e023e */
[----:B------:R4:W-:Y:S01]  /*3c40*/  LDGSTS.E [R153+0x6008], desc[UR14][R44.64], P2 ;  /* 0x060080002c997fae */ /* 0x0009e2000912184e */
[----:B------:R-:W-:Y:S01]  /*3c50*/  ISETP.NE.U32.AND P2, PT, R136, RZ, PT ;  /* 0x000000ff8800720c */ /* 0x000fe20003f45070 */
[C---:B-1----:R-:W-:Y:S02]  /*3c60*/  IMAD.WIDE R58, R3.reuse, 0x4, R58 ;  /* 0x00000004033a7825 */ /* 0x042fe400078e023a */
[----:B------:R1:W-:Y:S01]  /*3c70*/  LDGSTS.E [R155+0x6000], desc[UR14][R42.64], P6 ;  /* 0x060000002a9b7fae */ /* 0x0003e2000b12184e */
[----:B------:R-:W-:Y:S01]  /*3c80*/  ISETP.NE.U32.AND P6, PT, R130, RZ, PT ;  /* 0x000000ff8200720c */ /* 0x000fe20003fc5070 */
[----:B--2---:R-:W-:-:S02]  /*3c90*/  IMAD.WIDE R54, R3, 0x4, R54 ;  /* 0x0000000403367825 */ /* 0x004fc400078e0236 */
[----:B------:R2:W-:Y:S01]  /*3ca0*/  LDGSTS.E [R155+0x6008], desc[UR14][R34.64], P4 ;  /* 0x06008000229b7fae */ /* 0x0005e2000a12184e */
[----:B------:R-:W-:Y:S01]  /*3cb0*/  ISETP.NE.U32.AND P4, PT, R128, RZ, PT ;  /* 0x000000ff8000720c */ /* 0x000fe20003f85070 */
[C---:B---3--:R-:W-:Y:S02]  /*3cc0*/  IMAD.WIDE R50, R3.reuse, 0x4, R50 ;  /* 0x0000000403327825 */ /* 0x048fe400078e0232 */
[----:B------:R3:W-:Y:S01]  /*3cd0*/  LDGSTS.E [R157+0x6000], desc[UR14][R32.64], P3 ;  /* 0x06000000209d7fae */ /* 0x0007e2000992184e */
[----:B------:R-:W-:Y:S01]  /*3ce0*/  ISETP.GT.AND P3, PT, R88, 0x9f, PT ;  /* 0x0000009f5800780c */ /* 0x000fe20003f64270 */
[----:B----4-:R-:W-:Y:S02]  /*3cf0*/  IMAD.WIDE R44, R3, 0x4, R44 ;  /* 0x00000004032c7825 */ /* 0x010fe400078e022c */
[----:B------:R4:W-:Y:S01]  /*3d00*/  LDGSTS.E [R157+0x6008], desc[UR14][R28.64], P0 ;  /* 0x060080001c9d7fae */ /* 0x0009e2000812184e */
[-C--:B------:R-:W-:Y:S01]  /*3d10*/  ISETP.GE.AND P0, PT, R95, R158.reuse, PT ;  /* 0x0000009e5f00720c */ /* 0x080fe20003f06270 */
[C---:B-1----:R-:W-:Y:S01]  /*3d20*/  IMAD.WIDE R42, R3.reuse, 0x4, R42 ;  /* 0x00000004032a7825 */ /* 0x042fe200078e022a */
[----:B------:R-:W-:Y:S01]  /*3d30*/  SEL R156, R156, RZ, P3 ;  /* 0x000000ff9c9c7207 */ /* 0x000fe20001800000 */
[----:B------:R1:W-:Y:S01]  /*3d40*/  LDGSTS.E [R159+0x6000], desc[UR14][R24.64], P5 ;  /* 0x06000000189f7fae */ /* 0x0003e2000a92184e */
[----:B------:R-:W-:Y:S01]  /*3d50*/  SEL R154, R154, RZ, P3 ;  /* 0x000000ff9a9a7207 */ /* 0x000fe20001800000 */
[C---:B--2---:R-:W-:Y:S01]  /*3d60*/  IMAD.WIDE R34, R3.reuse, 0x4, R34 ;  /* 0x0000000403227825 */ /* 0x044fe200078e0222 */
[----:B------:R-:W-:Y:S01]  /*3d70*/  SEL R124, RZ, 0x4, P0 ;  /* 0x00000004ff7c7807 */ /* 0x000fe20000000000 */
[----:B------:R2:W-:Y:S01]  /*3d80*/  LDGSTS.E [R159+0x6008], desc[UR14][R20.64], P2 ;  /* 0x06008000149f7fae */ /* 0x0005e2000912184e */
[----:B------:R-:W-:Y:S01]  /*3d90*/  ISETP.NE.U32.AND P2, PT, R156, RZ, PT ;  /* 0x000000ff9c00720c */ /* 0x000fe20003f45070 */
[----:B---3--:R-:W-:Y:S01]  /*3da0*/  IMAD.WIDE R32, R3, 0x4, R32 ;  /* 0x0000000403207825 */ /* 0x008fe200078e0220 */
[----:B------:R-:W-:Y:S01]  /*3db0*/  ISETP.NE.U32.AND P0, PT, R154, RZ, PT ;  /* 0x000000ff9a00720c */ /* 0x000fe20003f05070 */
[----:B------:R3:W-:Y:S01]  /*3dc0*/  LDGSTS.E [R161+0x6000], desc[UR14][R16.64], P6 ;  /* 0x0600000010a17fae */ /* 0x0007e2000b12184e */
[----:B------:R-:W-:Y:S01]  /*3dd0*/  ISETP.GE.AND P5, PT, R97, R158, PT ;  /* 0x0000009e6100720c */ /* 0x000fe20003fa6270 */
[C---:B----4-:R-:W-:Y:S01]  /*3de0*/  IMAD.WIDE R28, R3.reuse, 0x4, R28 ;  /* 0x00000004031c7825 */ /* 0x050fe200078e021c */
[----:B------:R-:W-:Y:S01]  /*3df0*/  SEL R124, R124, RZ, P3 ;  /* 0x000000ff7c7c7207 */ /* 0x000fe20001800000 */
[----:B------:R4:W-:Y:S01]  /*3e00*/  LDGSTS.E [R161+0x6008], desc[UR14][R10.64], P4 ;  /* 0x060080000aa17fae */ /* 0x0009e2000a12184e */
[----:B------:R-:W-:Y:S01]  /*3e10*/  SEL R126, RZ, 0x4, P5 ;  /* 0x00000004ff7e7807 */ /* 0x000fe20002800000 */
[C---:B-1----:R-:W-:Y:S01]  /*3e20*/  IMAD.WIDE R24, R3.reuse, 0x4, R24 ;  /* 0x0000000403187825 */ /* 0x042fe200078e0218 */
[----:B------:R-:W-:Y:S01]  /*3e30*/  ISETP.NE.U32.AND P6, PT, R124, RZ, PT ;  /* 0x000000ff7c00720c */ /* 0x000fe20003fc5070 */
[----:B------:R-:W0:Y:S01]  /*3e40*/  LDGDEPBAR ;  /* 0x00000000000079af */ /* 0x000e220000000000 */
[----:B------:R-:W-:Y:S01]  /*3e50*/  SEL R126, R126, RZ, P3 ;  /* 0x000000ff7e7e7207 */ /* 0x000fe20001800000 */
[C---:B--2---:R-:W-:Y:S01]  /*3e60*/  IMAD.WIDE R20, R3.reuse, 0x4, R20 ;  /* 0x0000000403147825 */ /* 0x044fe200078e0214 */
[----:B------:R-:W-:Y:S01]  /*3e70*/  SEL R152, R152, RZ, P3 ;  /* 0x000000ff98987207 */ /* 0x000fe20001800000 */
[----:B------:R1:W-:Y:S01]  /*3e80*/  LDGSTS.E [R163+0x12000], desc[UR14][R18.64], P1 ;  /* 0x1200000012a37fae */ /* 0x0003e2000892184e */
[----:B------:R-:W-:Y:S01]  /*3e90*/  ISETP.NE.U32.AND P4, PT, R126, RZ, PT ;  /* 0x000000ff7e00720c */ /* 0x000fe20003f85070 */
[C---:B---3--:R-:W-:Y:S01]  /*3ea0*/  IMAD.WIDE R16, R3.reuse, 0x4, R16 ;  /* 0x0000000403107825 */ /* 0x048fe200078e0210 */
[----:B------:R-:W-:Y:S01]  /*3eb0*/  ISETP.NE.U32.AND P5, PT, R152, RZ, PT ;  /* 0x000000ff9800720c */ /* 0x000fe20003fa5070 */
[----:B------:R2:W-:Y:S02]  /*3ec0*/  LDGSTS.E [R163+0x12400], desc[UR14][R12.64], P1 ;  /* 0x124000000ca37fae */ /* 0x0005e4000892184e */
[----:B----4-:R-:W-:-:S02]  /*3ed0*/  IMAD.WIDE R10, R3, 0x4, R10 ;  /* 0x00000004030a7825 */ /* 0x010fc400078e020a */
        /* <DEDUP_REMOVED lines=26> */
[-C--:B------:R-:W-:Y:S01]  /*4080*/  ISETP.GE.AND P1, PT, R99, R158.reuse, PT ;  /* 0x0000009e6300720c */ /* 0x080fe20003f26270 */
[C---:B-1----:R-:W-:Y:S02]  /*4090*/  IMAD.WIDE R40, R5.reuse, 0x4, R40 ;  /* 0x0000000405287825 */ /* 0x042fe400078e0228 */
[----:B------:R-:W0:Y:S01]  /*40a0*/  LDGDEPBAR ;  /* 0x00000000000079af */ /* 0x000e220000000000 */
[----:B------:R-:W-:Y:S01]  /*40b0*/  SEL R124, RZ, 0x4, P1 ;  /* 0x00000004ff7c7807 */ /* 0x000fe20000800000 */
[----:B--2---:R-:W-:Y:S01]  /*40c0*/  IMAD.WIDE R48, R5, 0x4, R48 ;  /* 0x0000000405307825 */ /* 0x004fe200078e0230 */
[----:B------:R-:W-:Y:S01]  /*40d0*/  BAR.SYNC.DEFER_BLOCKING 0x0 ;  /* 0x0000000000007b1d */ /* 0x000fe20000010000 */
[----:B------:R-:W-:Y:S02]  /*40e0*/  ISETP.GE.AND P1, PT, R101, R158, PT ;  /* 0x0000009e6500720c */ /* 0x000fe40003f26270 */
[----:B---3--:R-:W-:Y:S01]  /*40f0*/  IMAD.WIDE R56, R5, 0x4, R56 ;  /* 0x0000000405387825 */ /* 0x008fe200078e0238 */
[----:B------:R-:W-:-:S02]  /*4100*/  SEL R124, R124, RZ, P3 ;  /* 0x000000ff7c7c7207 */ /* 0x000fc40001800000 */
[----:B------:R-:W-:Y:S01]  /*4110*/  SEL R126, RZ, 0x4, P1 ;  /* 0x00000004ff7e7807 */ /* 0x000fe20000800000 */
[----:B----4-:R-:W-:Y:S01]  /*4120*/  IMAD.WIDE R64, R5, 0x4, R64 ;  /* 0x0000000405407825 */ /* 0x010fe200078e0240 */
[----:B------:R-:W-:Y:S02]  /*4130*/  ISETP.GE.AND P1, PT, R105, R158, PT ;  /* 0x0000009e6900720c */ /* 0x000fe40003f26270 */
[----:B------:R-:W-:Y:S01]  /*4140*/  SEL R126, R126, RZ, P3 ;  /* 0x000000ff7e7e7207 */ /* 0x000fe20001800000 */
[----:B------:R-:W-:Y:S01]  /*4150*/  @!PT LDS RZ, [RZ] ;  /* 0x00000000fffff984 */ /* 0x000fe20000000800 */
[----:B------:R-:W-:Y:S01]  /*4160*/  @!PT LDS RZ, [RZ] ;  /* 0x00000000fffff984 */ /* 0x000fe20000000800 */
[----:B------:R-:W-:Y:S01]  /*4170*/  @!PT LDS RZ, [RZ] ;  /* 0x00000000fffff984 */ /* 0x000fe20000000800 */
[----:B------:R1:W-:Y:S01]  /*4180*/  LDGSTS.E [R147+0x8000], desc[UR14][R68.64], P2 ;  /* 0x0800000044937fae */ /* 0x0003e2000912184e */
[----:B------:R-:W-:-:S03]  /*4190*/  ISETP.NE.U32.AND P2, PT, R124, RZ, PT ;  /* 0x000000ff7c00720c */ /* 0x000fc60003f45070 */
[----:B------:R-:W-:Y:S01]  /*41a0*/  LDGSTS.E [R147+0x8008], desc[UR14][R70.64], P0 ;  /* 0x0800800046937fae */ /* 0x000fe2000812184e */
[----:B------:R-:W-:-:S03]  /*41b0*/  ISETP.GE.AND P0, PT, R103, R158, PT ;  /* 0x0000009e6700720c */ /* 0x000fc60003f06270 */
[----:B------:R-:W-:Y:S01]  /*41c0*/  LDGSTS.E [R149+0x8000], desc[UR14][R66.64], P5 ;  /* 0x0800000042957fae */ /* 0x000fe2000a92184e */
[----:B------:R-:W-:Y:S02]  /*41d0*/  SEL R128, RZ, 0x4, P0 ;  /* 0x00000004ff807807 */ /* 0x000fe40000000000 */
[----:B-1----:R-:W-:Y:S01]  /*41e0*/  SEL R68, RZ, 0x4, P1 ;  /* 0x00000004ff447807 */ /* 0x002fe20000800000 */
[----:B------:R-:W-:Y:S01]  /*41f0*/  LDGSTS.E [R149+0x8008], desc[UR14][R62.64], P6 ;  /* 0x080080003e957fae */ /* 0x000fe2000b12184e */
[----:B------:R-:W-:Y:S02]  /*4200*/  SEL R128, R128, RZ, P3 ;  /* 0x000000ff80807207 */ /* 0x000fe40001800000 */
[----:B------:R-:W-:Y:S01]  /*4210*/  ISETP.NE.U32.AND P1, PT, R126, RZ, PT ;  /* 0x000000ff7e00720c */ /* 0x000fe20003f25070 */
[----:B------:R-:W-:Y:S01]  /*4220*/  LDGSTS.E [R151+0x8000], desc[UR14][R58.64], P4 ;  /* 0x080000003a977fae */ /* 0x000fe2000a12184e */
[----:B------:R-:W-:Y:S02]  /*4230*/  ISETP.NE.U32.AND P0, PT, R128, RZ, PT ;  /* 0x000000ff8000720c */ /* 0x000fe40003f05070 */
[----:B------:R-:W-:Y:S01]  /*4240*/  SEL R68, R68, RZ, P3 ;  /* 0x000000ff44447207 */ /* 0x000fe20001800000 */
[----:B------:R1:W-:Y:S01]  /*4250*/  LDGSTS.E [R151+0x8008], desc[UR14][R54.64], P2 ;  /* 0x0800800036977fae */ /* 0x0003e2000912184e */
[----:B------:R-:W-:-:S02]  /*4260*/  ISETP.GE.AND P4, PT, R109, R158, PT ;  /* 0x0000009e6d00720c */ /* 0x000fc40003f86270 */
[----:B------:R-:W-:Y:S02]  /*4270*/  ISETP.NE.U32.AND P5, PT, R68, RZ, PT ;  /* 0x000000ff4400720c */ /* 0x000fe40003fa5070 */
[-C--:B------:R-:W-:Y:S02]  /*4280*/  ISETP.GE.AND P2, PT, R117, R158.reuse, PT ;  /* 0x0000009e7500720c */ /* 0x080fe40003f46270 */
[-C--:B------:R-:W-:Y:S01]  /*4290*/  ISETP.GE.AND P6, PT, R72, R158.reuse, PT ;  /* 0x0000009e4800720c */ /* 0x080fe20003fc6270 */
[----:B------:R2:W-:Y:S01]  /*42a0*/  LDGSTS.E [R153+0x8000], desc[UR14][R50.64], P1 ;  /* 0x0800000032997fae */ /* 0x0005e2000892184e */
[----:B------:R-:W-:-:S03]  /*42b0*/  ISETP.GE.AND P1, PT, R115, R158, PT ;  /* 0x0000009e7300720c */ /* 0x000fc60003f26270 */
[----:B------:R3:W-:Y:S01]  /*42c0*/  LDGSTS.E [R153+0x8008], desc[UR14][R44.64], P0 ;  /* 0x080080002c997fae */ /* 0x0007e2000812184e */
[-C--:B------:R-:W-:Y:S02]  /*42d0*/  ISETP.GE.AND P0, PT, R107, R158.reuse, PT ;  /* 0x0000009e6b00720c */ /* 0x080fe40003f06270 */
[----:B-1----:R-:W-:Y:S01]  /*42e0*/  CS2R R54, SRZ ;  /* 0x0000000000367805 */ /* 0x002fe2000001ff00 */
[----:B------:R1:W-:Y:S01]  /*42f0*/  LDGSTS.E [R155+0x8000], desc[UR14][R42.64], P5 ;  /* 0x080000002a9b7fae */ /* 0x0003e2000a92184e */
[----:B------:R-:W-:Y:S02]  /*4300*/  SEL R62, RZ, 0x4, P0 ;  /* 0x00000004ff3e7807 */ /* 0x000fe40000000000 */
[-C--:B------:R-:W-:Y:S02]  /*4310*/  ISETP.GE.AND P0, PT, R113, R158.reuse, PT ;  /* 0x0000009e7100720c */ /* 0x080fe40003f06270 */
[----:B--2---:R-:W-:Y:S02]  /*4320*/  CS2R R50, SRZ ;  /* 0x0000000000327805 */ /* 0x004fe4000001ff00 */
[----:B------:R-:W-:-:S02]  /*4330*/  ISETP.GE.AND P5, PT, R111, R158, PT ;  /* 0x0000009e6f00720c */ /* 0x000fc40003fa6270 */
[----:B------:R-:W-:Y:S02]  /*4340*/  SEL R62, R62, RZ, P3 ;  /* 0x000000ff3e3e7207 */ /* 0x000fe40001800000 */
[----:B---3--:R-:W-:Y:S02]  /*4350*/  SEL R44, RZ, 0x4, P4 ;  /* 0x00000004ff2c7807 */ /* 0x008fe40002000000 */
[----:B------:R-:W-:Y:S02]  /*4360*/  SEL R45, RZ, 0x4, P5 ;  /* 0x00000004ff2d7807 */ /* 0x000fe40002800000 */
[----:B-1----:R-:W-:Y:S02]  /*4370*/  SEL R42, RZ, 0x4, P0 ;  /* 0x00000004ff2a7807 */ /* 0x002fe40000000000 */
[----:B------:R-:W-:Y:S02]  /*4380*/  ISETP.NE.U32.AND P5, PT, R62, RZ, PT ;  /* 0x000000ff3e00720c */ /* 0x000fe40003fa5070 */
[----:B------:R-:W-:-:S02]  /*4390*/  SEL R44, R44, RZ, P3 ;  /* 0x000000ff2c2c7207 */ /* 0x000fc40001800000 */
[----:B------:R-:W-:Y:S02]  /*43a0*/  SEL R43, RZ, 0x4, P1 ;  /* 0x00000004ff2b7807 */ /* 0x000fe40000800000 */
[----:B------:R-:W-:Y:S02]  /*43b0*/  SEL R42, R42, RZ, P3 ;  /* 0x000000ff2a2a7207 */ /* 0x000fe40001800000 */
[----:B------:R-:W-:Y:S02]  /*43c0*/  ISETP.GE.AND P4, PT, R119, R158, PT ;  /* 0x0000009e7700720c */ /* 0x000fe40003f86270 */
[----:B------:R-:W-:Y:S02]  /*43d0*/  ISETP.NE.U32.AND P0, PT, R44, RZ, PT ;  /* 0x000000ff2c00720c */ /* 0x000fe40003f05070 */
[----:B------:R-:W-:Y:S01]  /*43e0*/  SEL R43, R43, RZ, P3 ;  /* 0x000000ff2b2b7207 */ /* 0x000fe20001800000 */
[----:B------:R1:W-:Y:S01]  /*43f0*/  LDGSTS.E [R155+0x8008], desc[UR14][R34.64], P5 ;  /* 0x08008000229b7fae */ /* 0x0003e2000a92184e */
[----:B------:R-:W-:-:S02]  /*4400*/  SEL R44, RZ, 0x4, P2 ;  /* 0x00000004ff2c7807 */ /* 0x000fc40001000000 */
[----:B------:R-:W-:Y:S02]  /*4410*/  ISETP.NE.U32.AND P2, PT, R42, RZ, PT ;  /* 0x000000ff2a00720c */ /* 0x000fe40003f45070 */
[----:B------:R-:W-:Y:S02]  /*4420*/  SEL R45, R45, RZ, P3 ;  /* 0x000000ff2d2d7207 */ /* 0x000fe40001800000 */
[----:B------:R-:W-:Y:S02]  /*4430*/  SEL R42, RZ, 0x4, P4 ;  /* 0x00000004ff2a7807 */ /* 0x000fe40002000000 */
[----:B------:R-:W-:Y:S01]  /*4440*/  ISETP.NE.U32.AND P4, PT, R43, RZ, PT ;  /* 0x000000ff2b00720c */ /* 0x000fe20003f85070 */
[----:B------:R2:W-:Y:S01]  /*4450*/  LDGSTS.E [R157+0x8000], desc[UR14][R32.64], P0 ;  /* 0x08000000209d7fae */ /* 0x0005e2000812184e */
[----:B------:R-:W-:Y:S02]  /*4460*/  SEL R43, RZ, 0x4, P6 ;  /* 0x00000004ff2b7807 */ /* 0x000fe40003000000 */
[----:B-1----:R-:W-:-:S02]  /*4470*/  CS2R R34, SRZ ;  /* 0x0000000000227805 */ /* 0x002fc4000001ff00 */
[----:B------:R-:W-:Y:S02]  /*4480*/  SEL R44, R44, RZ, P3 ;  /* 0x000000ff2c2c7207 */ /* 0x000fe40001800000 */
[----:B------:R-:W-:Y:S02]  /*4490*/  ISETP.NE.U32.AND P1, PT, R45, RZ, PT ;  /* 0x000000ff2d00720c */ /* 0x000fe40003f25070 */
[----:B------:R-:W-:Y:S02]  /*44a0*/  SEL R42, R42, RZ, P3 ;  /* 0x000000ff2a2a7207 */ /* 0x000fe40001800000 */
[----:B------:R-:W-:Y:S02]  /*44b0*/  SEL R43, R43, RZ, P3 ;  /* 0x000000ff2b2b7207 */ /* 0x000fe40001800000 */
[----:B------:R-:W-:Y:S02]  /*44c0*/  ISETP.NE.U32.AND P5, PT, R44, RZ, PT ;  /* 0x000000ff2c00720c */ /* 0x000fe40003fa5070 */
[----:B--2---:R-:W-:-:S02]  /*44d0*/  CS2R R32, SRZ ;  /* 0x0000000000207805 */ /* 0x004fc4000001ff00 */
[----:B------:R-:W-:Y:S02]  /*44e0*/  ISETP.NE.U32.AND P6, PT, R42, RZ, PT ;  /* 0x000000ff2a00720c */ /* 0x000fe40003fc5070 */
[----:B------:R-:W-:Y:S02]  /*44f0*/  CS2R R44, SRZ ;  /* 0x00000000002c7805 */ /* 0x000fe4000001ff00 */
[----:B------:R-:W-:Y:S02]  /*4500*/  ISETP.NE.U32.AND P3, PT, R43, RZ, PT ;  /* 0x000000ff2b00720c */ /* 0x000fe40003f65070 */
[----:B------:R-:W-:Y:S02]  /*4510*/  CS2R R42, SRZ ;  /* 0x00000000002a7805 */ /* 0x000fe4000001ff00 */
[----:B------:R-:W-:Y:S01]  /*4520*/  ISETP.GE.AND P0, PT, R73, R6, PT ;  /* 0x000000064900720c */ /* 0x000fe20003f06270 */
[----:B------:R1:W-:Y:S01]  /*4530*/  LDGSTS.E [R157+0x8008], desc[UR14][R28.64], P1 ;  /* 0x080080001c9d7fae */ /* 0x0003e2000892184e */
[----:B------:R-:W-:Y:S01]  /*4540*/  ISETP.GE.AND P1, PT, R88, 0x20, PT ;  /* 0x000000205800780c */ /* 0x000fe20003f26270 */
[----:B------:R-:W-:-:S02]  /*4550*/  IMAD.SHL.U32 R6, R122, 0x8, RZ ;  /* 0x000000087a067824 */ /* 0x000fc400078e00ff */
[----:B------:R2:W-:Y:S03]  /*4560*/  LDGSTS.E [R159+0x8000], desc[UR14][R24.64], P2 ;  /* 0x08000000189f7fae */ /* 0x0005e6000912184e */
[----:B------:R-:W-:Y:S01]  /*4570*/  LOP3.LUT R6, R6, 0x380, RZ, 0xc0, !PT ;  /* 0x0000038006067812 */ /* 0x000fe200078ec0ff */
[----:B------:R-:W-:Y:S04]  /*4580*/  LDGSTS.E [R159+0x8008], desc[UR14][R20.64], P4 ;  /* 0x08008000149f7fae */ /* 0x000fe8000a12184e */
[----:B------:R-:W-:Y:S01]  /*4590*/  LDGSTS.E [R161+0x8000], desc[UR14][R16.64], P5 ;  /* 0x0800000010a17fae */ /* 0x000fe2000a92184e */
[----:B-1----:R-:W-:-:S03]  /*45a0*/  CS2R R28, SRZ ;  /* 0x00000000001c7805 */ /* 0x002fc6000001ff00 */
[----:B------:R-:W-:Y:S01]  /*45b0*/  LDGSTS.E [R161+0x8008], desc[UR14][R10.64], P6 ;  /* 0x080080000aa17fae */ /* 0x000fe2000b12184e */
[----:B--2---:R-:W-:-:S03]  /*45c0*/  CS2R R24, SRZ ;  /* 0x0000000000187805 */ /* 0x004fc6000001ff00 */
[----:B------:R-:W0:Y:S04]  /*45d0*/  LDGDEPBAR ;  /* 0x00000000000079af */ /* 0x000e280000000000 */
[----:B------:R-:W-:Y:S04]  /*45e0*/  LDGSTS.E [R163+0x14000], desc[UR14][R18.64], P3 ;  /* 0x1400000012a37fae */ /* 0x000fe8000992184e */
[----:B------:R1:W-:Y:S04]  /*45f0*/  LDGSTS.E [R163+0x14400], desc[UR14][R12.64], P3 ;  /* 0x144000000ca37fae */ /* 0x0003e8000992184e */
[----:B------:R-:W-:Y:S04]  /*4600*/  LDGSTS.E [R163+0x14800], desc[UR14][R22.64], P3 ;  /* 0x1480000016a37fae */ /* 0x000fe8000992184e */
[----:B------:R2:W-:Y:S04]  /*4610*/  LDGSTS.E [R163+0x14c00], desc[UR14][R30.64], P3 ;  /* 0x14c000001ea37fae */ /* 0x0005e8000992184e */
[----:B------:R3:W-:Y:S01]  /*4620*/  LDGSTS.E [R163+0x15000], desc[UR14][R38.64], P3 ;  /* 0x1500000026a37fae */ /* 0x0007e2000992184e */
[----:B-1----:R-:W-:-:S03]  /*4630*/  IMAD.SHL.U32 R13, R122, 0x80, RZ ;  /* 0x000000807a0d7824 */ /* 0x002fc600078e00ff */
[----:B------:R1:W-:Y:S02]  /*4640*/  LDGSTS.E [R163+0x15400], desc[UR14][R46.64], P3 ;  /* 0x154000002ea37fae */ /* 0x0003e4000992184e */
[----:B------:R-:W-:Y:S02]  /*4650*/  LOP3.LUT R13, R13, 0x400, RZ, 0xc0, !PT ;  /* 0x000004000d0d7812 */ /* 0x000fe400078ec0ff */
[----:B------:R4:W-:Y:S01]  /*4660*/  LDGSTS.E [R163+0x15800], desc[UR14][R52.64], P3 ;  /* 0x1580000034a37fae */ /* 0x0009e2000992184e */
[----:B--2---:R-:W-:-:S03]  /*4670*/  CS2R R30, SRZ ;  /* 0x00000000001e7805 */ /* 0x004fc6000001ff00 */
[----:B------:R-:W-:Y:S01]  /*4680*/  LDGSTS.E [R163+0x15c00], desc[UR14][R60.64], P3 ;  /* 0x15c000003ca37fae */ /* 0x000fe2000992184e */
[----:B---3--:R-:W-:-:S03]  /*4690*/  CS2R R38, SRZ ;  /* 0x0000000000267805 */ /* 0x008fc6000001ff00 */
[----:B------:R-:W-:Y:S01]  /*46a0*/  LDGSTS.E [R145+0x14200], desc[UR14][R14.64], P3 ;  /* 0x142000000e917fae */ /* 0x000fe2000992184e */
[----:B-1----:R-:W-:-:S03]  /*46b0*/  CS2R R46, SRZ ;  /* 0x00000000002e7805 */ /* 0x002fc6000001ff00 */
[----:B------:R-:W-:Y:S01]  /*46c0*/  LDGSTS.E [R145+0x14600], desc[UR14][R8.64], P3 ;  /* 0x1460000008917fae */ /* 0x000fe2000992184e */
[----:B----4-:R-:W-:-:S03]  /*46d0*/  CS2R R52, SRZ ;  /* 0x0000000000347805 */ /* 0x010fc6000001ff00 */
[----:B------:R1:W-:Y:S04]  /*46e0*/  LDGSTS.E [R145+0x14a00], desc[UR14][R26.64], P3 ;  /* 0x14a000001a917fae */ /* 0x0003e8000992184e */
[----:B------:R2:W-:Y:S04]  /*46f0*/  LDGSTS.E [R145+0x14e00], desc[UR14][R36.64], P3 ;  /* 0x14e0000024917fae */ /* 0x0005e8000992184e */
[----:B------:R3:W-:Y:S04]  /*4700*/  LDGSTS.E [R145+0x15200], desc[UR14][R40.64], P3 ;  /* 0x1520000028917fae */ /* 0x0007e8000992184e */
[----:B------:R4:W-:Y:S01]  /*4710*/  LDGSTS.E [R145+0x15600], desc[UR14][R48.64], P3 ;  /* 0x1560000030917fae */ /* 0x0009e2000992184e */
[----:B-1----:R-:W-:-:S03]  /*4720*/  CS2R R26, SRZ ;  /* 0x00000000001a7805 */ /* 0x002fc6000001ff00 */
[----:B------:R1:W-:Y:S01]  /*4730*/  LDGSTS.E [R145+0x15a00], desc[UR14][R56.64], P3 ;  /* 0x15a0000038917fae */ /* 0x0003e2000992184e */
[----:B--2---:R-:W-:-:S03]  /*4740*/  CS2R R36, SRZ ;  /* 0x0000000000247805 */ /* 0x004fc6000001ff00 */
[----:B------:R1:W-:Y:S01]  /*4750*/  LDGSTS.E [R145+0x15e00], desc[UR14][R64.64], P3 ;  /* 0x15e0000040917fae */ /* 0x0003e2000992184e */
[----:B---3--:R-:W-:-:S03]  /*4760*/  CS2R R40, SRZ ;  /* 0x0000000000287805 */ /* 0x008fc6000001ff00 */
[----:B------:R-:W0:Y:S01]  /*4770*/  LDGDEPBAR ;  /* 0x00000000000079af */ /* 0x000e220000000000 */
[----:B----4-:R-:W-:Y:S01]  /*4780*/  CS2R R48, SRZ ;  /* 0x0000000000307805 */ /* 0x010fe2000001ff00 */
[----:B------:R-:W-:Y:S06]  /*4790*/  @!P1 BRA `(.L_x_0) ;  /* 0x0000001800209947 */ /* 0x000fec0003800000 */
[----:B------:R-:W-:Y:S01]  /*47a0*/  SHF.R.S32.HI R11, RZ, 0x1f, R87 ;  /* 0x0000001fff0b7819 */ /* 0x000fe20000011457 */
[----:B------:R-:W2:Y:S01]  /*47b0*/  LDC.64 R58, c[0x0][0x218] ;  /* 0x00008600ff3a7b82 */ /* 0x000ea20000000a00 */
[----:B------:R-:W-:Y:S01]  /*47c0*/  IADD3 R201, P2, R87, R120, RZ ;  /* 0x0000007857c97210 */ /* 0x000fe20007f5e0ff */
[----:B------:R-:W-:Y:S01]  /*47d0*/  IMAD R15, R117, R4, RZ ;  /* 0x00000004750f7224 */ /* 0x000fe200078e02ff */
[----:B------:R-:W-:Y:S01]  /*47e0*/  IADD3 R197, P3, R87, R118, RZ ;  /* 0x0000007657c57210 */ /* 0x000fe20007f7e0ff */
[----:B------:R-:W-:Y:S01]  /*47f0*/  IMAD R17, R115, R4, RZ ;  /* 0x0000000473117224 */ /* 0x000fe200078e02ff */
[----:B------:R-:W-:Y:S01]  /*4800*/  IADD3 R193, P4, R87, R116, RZ ;  /* 0x0000007457c17210 */ /* 0x000fe20007f9e0ff */
[----:B------:R-:W-:Y:S01]  /*4810*/  IMAD R19, R113, R4, RZ ;  /* 0x0000000471137224 */ /* 0x000fe200078e02ff */
[C---:B------:R-:W-:Y:S01]  /*4820*/  IADD3 R189, P5, R87.reuse, R114, RZ ;  /* 0x0000007257bd7210 */ /* 0x040fe20007fbe0ff */
[----:B------:R-:W3:Y:S01]  /*4830*/  LDC.64 R60, c[0x0][0x210] ;  /* 0x00008400ff3c7b82 */ /* 0x000ee20000000a00 */
[----:B------:R-:W-:Y:S01]  /*4840*/  IADD3 R185, P6, R87, R112, RZ ;  /* 0x0000007057b97210 */ /* 0x000fe20007fde0ff */
[----:B------:R-:W-:Y:S01]  /*4850*/  VIADD R2, R2, 0xffffff60 ;  /* 0xffffff6002027836 */ /* 0x000fe20000000000 */
[----:B------:R-:W-:-:S02]  /*4860*/  LEA.HI.X.SX32 R126, R120, R11, 0x1, P2 ;  /* 0x0000000b787e7211 */ /* 0x000fc400010f0eff */
[----:B------:R-:W-:Y:S02]  /*4870*/  CS2R R28, SRZ ;  /* 0x00000000001c7805 */ /* 0x000fe4000001ff00 */
[C---:B------:R-:W-:Y:S02]  /*4880*/  IADD3 R181, P1, R87.reuse, R110, RZ ;  /* 0x0000006e57b57210 */ /* 0x040fe40007f3e0ff */
[----:B------:R-:W-:Y:S02]  /*4890*/  CS2R R30, SRZ ;  /* 0x00000000001e7805 */ /* 0x000fe4000001ff00 */
[----:B------:R-:W-:Y:S02]  /*48a0*/  IADD3 R177, P2, R87, R108, RZ ;  /* 0x0000006c57b17210 */ /* 0x000fe40007f5e0ff */
[----:B------:R-:W-:Y:S02]  /*48b0*/  CS2R R32, SRZ ;  /* 0x0000000000207805 */ /* 0x000fe4000001ff00 */
[----:B------:R-:W-:-:S02]  /*48c0*/  LEA.HI.X.SX32 R124, R118, R11, 0x1, P3 ;  /* 0x0000000b767c7211 */ /* 0x000fc400018f0eff */
[----:B------:R-:W-:Y:S02]  /*48d0*/  CS2R R34, SRZ ;  /* 0x0000000000227805 */ /* 0x000fe4000001ff00 */
[-C--:B------:R-:W-:Y:S02]  /*48e0*/  LEA.HI.X.SX32 R122, R116, R11.reuse, 0x1, P4 ;  /* 0x0000000b747a7211 */ /* 0x080fe400020f0eff */
[----:B------:R-:W-:Y:S02]  /*48f0*/  CS2R R36, SRZ ;  /* 0x0000000000247805 */ /* 0x000fe4000001ff00 */
[----:B------:R-:W-:Y:S02]  /*4900*/  LEA.HI.X.SX32 R120, R114, R11, 0x1, P5 ;  /* 0x0000000b72787211 */ /* 0x000fe400028f0eff */
[----:B------:R-:W-:Y:S02]  /*4910*/  CS2R R38, SRZ ;  /* 0x0000000000267805 */ /* 0x000fe4000001ff00 */
[----:B------:R-:W-:Y:S01]  /*4920*/  IADD3 R173, P3, R87, R106, RZ ;  /* 0x0000006a57ad7210 */ /* 0x000fe20007f7e0ff */
[----:B--2---:R-:W-:Y:S01]  /*4930*/  IMAD.WIDE.U32 R58, R5, 0x14, R58 ;  /* 0x00000014053a7825 */ /* 0x004fe200078e003a */
[----:B------:R-:W-:-:S02]  /*4940*/  IADD3 R169, P4, R87, R104, RZ ;  /* 0x0000006857a97210 */ /* 0x000fc40007f9e0ff */
[----:B------:R-:W-:Y:S02]  /*4950*/  CS2R R40, SRZ ;  /* 0x0000000000287805 */ /* 0x000fe4000001ff00 */
[C---:B------:R-:W-:Y:S02]  /*4960*/  IADD3 R165, P5, R87.reuse, R102, RZ ;  /* 0x0000006657a57210 */ /* 0x040fe40007fbe0ff */
[----:B------:R-:W-:Y:S02]  /*4970*/  CS2R R42, SRZ ;  /* 0x00000000002a7805 */ /* 0x000fe4000001ff00 */
[-C--:B------:R-:W-:Y:S02]  /*4980*/  LEA.HI.X.SX32 R118, R112, R11.reuse, 0x1, P6 ;  /* 0x0000000b70767211 */ /* 0x080fe400030f0eff */
[----:B------:R-:W-:Y:S02]  /*4990*/  CS2R R44, SRZ ;  /* 0x00000000002c7805 */ /* 0x000fe4000001ff00 */
[----:B------:R-:W-:Y:S01]  /*49a0*/  IADD3 R161, P6, R87, R100, RZ ;  /* 0x0000006457a17210 */ /* 0x000fe20007fde0ff */
[----:B---3--:R-:W-:Y:S01]  /*49b0*/  IMAD.WIDE.U32 R60, R3, 0x14, R60 ;  /* 0x00000014033c7825 */ /* 0x008fe200078e003c */
[----:B------:R-:W-:-:S02]  /*49c0*/  LEA.HI.X.SX32 R116, R110, R11, 0x1, P1 ;  /* 0x0000000b6e747211 */ /* 0x000fc400008f0eff */
[----:B------:R-:W-:Y:S02]  /*49d0*/  CS2R R46, SRZ ;  /* 0x00000000002e7805 */ /* 0x000fe4000001ff00 */
[----:B------:R-:W-:Y:S02]  /*49e0*/  LEA.HI.X.SX32 R114, R108, R11, 0x1, P2 ;  /* 0x0000000b6c727211 */ /* 0x000fe400010f0eff */
[----:B------:R-:W-:Y:S02]  /*49f0*/  CS2R R48, SRZ ;  /* 0x0000000000307805 */ /* 0x000fe4000001ff00 */
[C---:B------:R-:W-:Y:S02]  /*4a00*/  IADD3 R157, P1, R87.reuse, R98, RZ ;  /* 0x00000062579d7210 */ /* 0x040fe40007f3e0ff */
[----:B------:R-:W-:Y:S02]  /*4a10*/  CS2R R50, SRZ ;  /* 0x0000000000327805 */ /* 0x000fe4000001ff00 */
[----:B------:R-:W-:-:S02]  /*4a20*/  IADD3 R153, P2, R87, R96, RZ ;  /* 0x0000006057997210 */ /* 0x000fc40007f5e0ff */
[----:B------:R-:W-:Y:S02]  /*4a30*/  CS2R R52, SRZ ;  /* 0x0000000000347805 */ /* 0x000fe4000001ff00 */
[-C--:B------:R-:W-:Y:S02]  /*4a40*/  LEA.HI.X.SX32 R112, R106, R11.reuse, 0x1, P3 ;  /* 0x0000000b6a707211 */ /* 0x080fe400018f0eff */
[----:B------:R-:W-:Y:S02]  /*4a50*/  CS2R R54, SRZ ;  /* 0x0000000000367805 */ /* 0x000fe4000001ff00 */
[-C--:B------:R-:W-:Y:S01]  /*4a60*/  LEA.HI.X.SX32 R110, R104, R11.reuse, 0x1, P4 ;  /* 0x0000000b686e7211 */ /* 0x080fe200020f0eff */
[----:B------:R-:W-:Y:S01]  /*4a70*/  UMOV UR12, 0x4 ;  /* 0x00000004000c7882 */ /* 0x000fe20000000000 */
[----:B------:R-:W-:Y:S01]  /*4a80*/  LEA.HI.X.SX32 R108, R102, R11, 0x1, P5 ;  /* 0x0000000b666c7211 */ /* 0x000fe200028f0eff */
[----:B------:R-:W-:Y:S01]  /*4a90*/  UMOV UR13, 0xffffffff ;  /* 0xffffffff000d7882 */ /* 0x000fe20000000000 */
[C---:B------:R-:W-:Y:S01]  /*4aa0*/  IADD3 R149, P3, R87.reuse, R94, RZ ;  /* 0x0000005e57957210 */ /* 0x040fe20007f7e0ff */
[----:B------:R-:W-:Y:S01]  /*4ab0*/  UMOV UR4, URZ ;  /* 0x0000003f00047c82 */ /* 0x000fe20008000000 */
[----:B-1----:R-:W-:-:S02]  /*4ac0*/  IADD3 R145, P4, R87, R92, RZ ;  /* 0x0000005c57917210 */ /* 0x002fc40007f9e0ff */
[----:B------:R-:W-:Y:S02]  /*4ad0*/  IADD3 R102, P5, R87, R90, RZ ;  /* 0x0000005a57667210 */ /* 0x000fe40007fbe0ff */
[-C--:B------:R-:W-:Y:S02]  /*4ae0*/  LEA.HI.X.SX32 R106, R100, R11.reuse, 0x1, P6 ;  /* 0x0000000b646a7211 */ /* 0x080fe400030f0eff */
[-C--:B------:R-:W-:Y:S02]  /*4af0*/  LEA.HI.X.SX32 R104, R98, R11.reuse, 0x1, P1 ;  /* 0x0000000b62687211 */ /* 0x080fe400008f0eff */
[-C--:B------:R-:W-:Y:S02]  /*4b00*/  LEA.HI.X.SX32 R100, R96, R11.reuse, 0x1, P2 ;  /* 0x0000000b60647211 */ /* 0x080fe400010f0eff */
[-C--:B------:R-:W-:Y:S02]  /*4b10*/  LEA.HI.X.SX32 R98, R94, R11.reuse, 0x1, P3 ;  /* 0x0000000b5e627211 */ /* 0x080fe400018f0eff */
[----:B------:R-:W-:-:S02]  /*4b20*/  LEA.HI.X.SX32 R96, R92, R11, 0x1, P4 ;  /* 0x0000000b5c607211 */ /* 0x000fc400020f0eff */
[----:B------:R-:W-:Y:S01]  /*4b30*/  LEA.HI.X.SX32 R205, R90, R11, 0x1, P5 ;  /* 0x0000000b5acd7211 */ /* 0x000fe200028f0eff */
[----:B------:R-:W-:Y:S01]  /*4b40*/  IMAD R11, R119, R4, RZ ;  /* 0x00000004770b7224 */ /* 0x000fe200078e02ff */
[----:B------:R-:W-:Y:S02]  /*4b50*/  SHF.R.S32.HI R9, RZ, 0x1f, R88 ;  /* 0x0000001fff097819 */ /* 0x000fe40000011458 */
[----:B------:R-:W-:Y:S02]  /*4b60*/  SHF.R.S32.HI R4, RZ, 0x1f, R86 ;  /* 0x0000001fff047819 */ /* 0x000fe40000011456 */
[C---:B------:R-:W-:Y:S02]  /*4b70*/  IADD3 R87, P3, R86.reuse, R143, RZ ;  /* 0x0000008f56577210 */ /* 0x040fe40007f7e0ff */
[C---:B------:R-:W-:Y:S02]  /*4b80*/  IADD3 R69, P4, R86.reuse, R141, RZ ;  /* 0x0000008d56457210 */ /* 0x040fe40007f9e0ff */
[----:B------:R-:W-:-:S02]  /*4b90*/  IADD3 R65, P5, R86, R139, RZ ;  /* 0x0000008b56417210 */ /* 0x000fc40007fbe0ff */
[----:B------:R-:W-:Y:S02]  /*4ba0*/  IADD3 R57, P6, R86, R137, RZ ;  /* 0x0000008956397210 */ /* 0x000fe40007fde0ff */
[----:B------:R-:W-:Y:S02]  /*4bb0*/  LEA.HI R9, R9, R88, RZ, 0x5 ;  /* 0x0000005809097211 */ /* 0x000fe400078f28ff */
[-C--:B------:R-:W-:Y:S02]  /*4bc0*/  LEA.HI.X.SX32 R88, R143, R4.reuse, 0x1, P3 ;  /* 0x000000048f587211 */ /* 0x080fe400018f0eff */
[-C--:B------:R-:W-:Y:S01]  /*4bd0*/  LEA.HI.X.SX32 R70, R141, R4.reuse, 0x1, P4 ;  /* 0x000000048d467211 */ /* 0x080fe200020f0eff */
[----:B------:R-:W-:Y:S01]  /*4be0*/  IMAD.SHL.U32 R141, R102, 0x4, RZ ;  /* 0x00000004668d7824 */ /* 0x000fe200078e00ff */
[----:B------:R-:W-:Y:S02]  /*4bf0*/  LEA.HI.X.SX32 R68, R139, R4, 0x1, P5 ;  /* 0x000000048b447211 */ /* 0x000fe400028f0eff */
[----:B------:R-:W-:-:S02]  /*4c00*/  IADD3 R23, P1, R86, R135, RZ ;  /* 0x0000008756177210 */ /* 0x000fc40007f3e0ff */
[C---:B------:R-:W-:Y:S02]  /*4c10*/  IADD3 R71, P2, R86.reuse, R133, RZ ;  /* 0x0000008556477210 */ /* 0x040fe40007f5e0ff */
[C---:B------:R-:W-:Y:S02]  /*4c20*/  IADD3 R67, P3, R86.reuse, R131, RZ ;  /* 0x0000008356437210 */ /* 0x040fe40007f7e0ff */
[C---:B------:R-:W-:Y:S02]  /*4c30*/  IADD3 R63, P4, R86.reuse, R129, RZ ;  /* 0x00000081563f7210 */ /* 0x040fe40007f9e0ff */
[C---:B------:R-:W-:Y:S02]  /*4c40*/  IADD3 R20, P5, R86.reuse, R127, RZ ;  /* 0x0000007f56147210 */ /* 0x040fe40007fbe0ff */
[----:B------:R-:W-:Y:S01]  /*4c50*/  LEA.HI.X.SX32 R66, R137, R4, 0x1, P6 ;  /* 0x0000000489427211 */ /* 0x000fe200030f0eff */
[----:B------:R-:W-:Y:S01]  /*4c60*/  IMAD.SHL.U32 R137, R87, 0x4, RZ ;  /* 0x0000000457897824 */ /* 0x000fe200078e00ff */
[----:B------:R-:W-:-:S02]  /*4c70*/  IADD3 R207, P6, R86, R125, RZ ;  /* 0x0000007d56cf7210 */ /* 0x000fc40007fde0ff */
[-C--:B------:R-:W-:Y:S02]  /*4c80*/  LEA.HI.X.SX32 R64, R135, R4.reuse, 0x1, P1 ;  /* 0x0000000487407211 */ /* 0x080fe400008f0eff */
[-C--:B------:R-:W-:Y:S01]  /*4c90*/  LEA.HI.X.SX32 R62, R133, R4.reuse, 0x1, P2 ;  /* 0x00000004853e7211 */ /* 0x080fe200010f0eff */
[----:B------:R-:W-:Y:S01]  /*4ca0*/  IMAD.SHL.U32 R133, R69, 0x4, RZ ;  /* 0x0000000445857824 */ /* 0x000fe200078e00ff */
[----:B------:R-:W-:Y:S02]  /*4cb0*/  SHF.R.S32.HI R10, RZ, 0x1f, R5 ;  /* 0x0000001fff0a7819 */ /* 0x000fe40000011405 */
[----:B------:R-:W-:Y:S02]  /*4cc0*/  SHF.R.S32.HI R8, RZ, 0x1f, R3 ;  /* 0x0000001fff087819 */ /* 0x000fe40000011403 */
[-C--:B------:R-:W-:Y:S01]  /*4cd0*/  LEA.HI.X.SX32 R56, R131, R4.reuse, 0x1, P3 ;  /* 0x0000000483387211 */ /* 0x080fe200018f0eff */
[----:B------:R-:W-:Y:S01]  /*4ce0*/  IMAD R25, R10, 0x14, RZ ;  /* 0x000000140a197824 */ /* 0x000fe200078e02ff */
[-C--:B------:R-:W-:Y:S01]  /*4cf0*/  LEA.HI.X.SX32 R22, R129, R4.reuse, 0x1, P4 ;  /* 0x0000000481167211 */ /* 0x080fe200020f0eff */
[----:B------:R-:W-:Y:S01]  /*4d00*/  IMAD R27, R8, 0x14, RZ ;  /* 0x00000014081b7824 */ /* 0x000fe200078e02ff */
[----:B------:R-:W-:Y:S01]  /*4d10*/  LEA.HI.X.SX32 R21, R127, R4, 0x1, P5 ;  /* 0x000000047f157211 */ /* 0x000fe200028f0eff */
[----:B------:R-:W-:Y:S01]  /*4d20*/  IMAD.SHL.U32 R129, R65, 0x4, RZ ;  /* 0x0000000441817824 */ /* 0x000fe200078e00ff */
[C---:B------:R-:W-:Y:S01]  /*4d30*/  IADD3 R211, P1, R86.reuse, R123, RZ ;  /* 0x0000007b56d37210 */ /* 0x040fe20007f3e0ff */
[----:B------:R-:W-:Y:S01]  /*4d40*/  IMAD.IADD R12, R61, 0x1, R27 ;  /* 0x000000013d0c7824 */ /* 0x000fe200078e021b */
[----:B------:R-:W-:-:S02]  /*4d50*/  IADD3 R215, P2, R86, R121, RZ ;  /* 0x0000007956d77210 */ /* 0x000fc40007f5e0ff */
[----:B------:R-:W-:Y:S02]  /*4d60*/  CS2R R26, SRZ ;  /* 0x00000000001a7805 */ /* 0x000fe4000001ff00 */
[----:B------:R-:W-:Y:S01]  /*4d70*/  LEA.HI.X.SX32 R18, R125, R4, 0x1, P6 ;  /* 0x000000047d127211 */ /* 0x000fe200030f0eff */
[----:B------:R-:W-:Y:S01]  /*4d80*/  IMAD.SHL.U32 R125, R57, 0x4, RZ ;  /* 0x00000004397d7824 */ /* 0x000fe200078e00ff */
[C---:B------:R-:W-:Y:S02]  /*4d90*/  IADD3 R223, P3, R86.reuse, R11, RZ ;  /* 0x0000000b56df7210 */ /* 0x040fe40007f7e0ff */
[C---:B------:R-:W-:Y:S02]  /*4da0*/  IADD3 R227, P4, R86.reuse, R15, RZ ;  /* 0x0000000f56e37210 */ /* 0x040fe40007f9e0ff */
[C---:B------:R-:W-:Y:S02]  /*4db0*/  IADD3 R90, P5, R86.reuse, R17, RZ ;  /* 0x00000011565a7210 */ /* 0x040fe40007fbe0ff */
[----:B------:R-:W-:-:S02]  /*4dc0*/  IADD3 R86, P6, R86, R19, RZ ;  /* 0x0000001356567210 */ /* 0x000fc40007fde0ff */
[----:B------:R-:W-:Y:S01]  /*4dd0*/  SHF.L.U64.HI R139, R87, 0x2, R88 ;  /* 0x00000002578b7819 */ /* 0x000fe20000010258 */
[----:B------:R-:W-:Y:S01]  /*4de0*/  IMAD.SHL.U32 R235, R90, 0x4, RZ ;  /* 0x000000045aeb7824 */ /* 0x000fe200078e00ff */
[C---:B------:R-:W-:Y:S01]  /*4df0*/  SHF.L.U64.HI R87, R71.reuse, 0x2, R62 ;  /* 0x0000000247577819 */ /* 0x040fe2000001023e */
[----:B------:R-:W-:Y:S01]  /*4e00*/  IMAD.SHL.U32 R71, R71, 0x4, RZ ;  /* 0x0000000447477824 */ /* 0x000fe200078e00ff */
[-C--:B------:R-:W-:Y:S01]  /*4e10*/  LEA.HI.X.SX32 R16, R123, R4.reuse, 0x1, P1 ;  /* 0x000000047b107211 */ /* 0x080fe200008f0eff */
[----:B------:R-:W-:Y:S01]  /*4e20*/  IMAD.SHL.U32 R239, R86, 0x4, RZ ;  /* 0x0000000456ef7824 */ /* 0x000fe200078e00ff */
[-C--:B------:R-:W-:Y:S01]  /*4e30*/  LEA.HI.X.SX32 R14, R121, R4.reuse, 0x1, P2 ;  /* 0x00000004790e7211 */ /* 0x080fe200010f0eff */
[----:B------:R-:W-:Y:S01]  /*4e40*/  IMAD.SHL.U32 R121, R23, 0x4, RZ ;  /* 0x0000000417797824 */ /* 0x000fe200078e00ff */
[-C--:B------:R-:W-:Y:S02]  /*4e50*/  LEA.HI.X.SX32 R94, R11, R4.reuse, 0x1, P3 ;  /* 0x000000040b5e7211 */ /* 0x080fe400018f0eff */
[----:B------:R-:W-:-:S02]  /*4e60*/  LEA.HI.X.SX32 R92, R15, R4, 0x1, P4 ;  /* 0x000000040f5c7211 */ /* 0x000fc400020f0eff */
[----:B------:R-:W-:Y:S02]  /*4e70*/  SHF.R.S32.HI R62, RZ, 0x5, R9 ;  /* 0x00000005ff3e7819 */ /* 0x000fe40000011409 */
[-C--:B------:R-:W-:Y:S02]  /*4e80*/  LEA.HI.X.SX32 R17, R17, R4.reuse, 0x1, P5 ;  /* 0x0000000411117211 */ /* 0x080fe400028f0eff */
[----:B------:R-:W-:Y:S01]  /*4e90*/  LEA.HI.X.SX32 R19, R19, R4, 0x1, P6 ;  /* 0x0000000413137211 */ /* 0x000fe200030f0eff */
[----:B------:R-:W-:Y:S01]  /*4ea0*/  IMAD.IADD R4, R59, 0x1, R25 ;  /* 0x000000013b047824 */ /* 0x000fe200078e0219 */
[----:B------:R-:W-:Y:S02]  /*4eb0*/  SHF.L.U64.HI R143, R102, 0x2, R205 ;  /* 0x00000002668f7819 */ /* 0x000fe400000102cd */
[----:B------:R-:W-:Y:S02]  /*4ec0*/  CS2R R24, SRZ ;  /* 0x0000000000187805 */ /* 0x000fe4000001ff00 */
[----:B------:R-:W-:Y:S01]  /*4ed0*/  SHF.L.U64.HI R135, R69, 0x2, R70 ;  /* 0x0000000245877819 */ /* 0x000fe20000010246 */
[----:B------:R-:W-:Y:S01]  /*4ee0*/  IMAD.SHL.U32 R59, R20, 0x4, RZ ;  /* 0x00000004143b7824 */ /* 0x000fe200078e00ff */
[----:B------:R-:W-:-:S02]  /*4ef0*/  SHF.L.U64.HI R131, R65, 0x2, R68 ;  /* 0x0000000241837819 */ /* 0x000fc40000010244 */
[C---:B------:R-:W-:Y:S01]  /*4f00*/  SHF.L.U64.HI R203, R201.reuse, 0x2, R126 ;  /* 0x00000002c9cb7819 */ /* 0x040fe2000001027e */
[----:B------:R-:W-:Y:S01]  /*4f10*/  IMAD.SHL.U32 R201, R201, 0x4, RZ ;  /* 0x00000004c9c97824 */ /* 0x000fe200078e00ff */
        /* <DEDUP_REMOVED lines=28> */
[----:B------:R-:W-:Y:S01]  /*50e0*/  SHF.L.U64.HI R123, R23, 0x2, R64 ;  /* 0x00000002177b7819 */ /* 0x000fe20000010240 */
[----:B------:R-:W-:Y:S01]  /*50f0*/  VIADD R64, R62, 0xfffffffb ;  /* 0xfffffffb3e407836 */ /* 0x000fe20000000000 */
        /* <DEDUP_REMOVED lines=14> */
[----:B------:R-:W-:-:S02]  /*51e0*/  SHF.L.U64.HI R127, R57, 0x2, R66 ;  /* 0x00000002397f7819 */ /* 0x000fc40000010242 */
[----:B------:R-:W-:Y:S02]  /*51f0*/  SHF.L.U64.HI R61, R20, 0x2, R21 ;  /* 0x00000002143d7819 */ /* 0x000fe40000010215 */
[----:B------:R-:W-:Y:S02]  /*5200*/  SHF.L.U64.HI R217, R5, 0x2, R10 ;  /* 0x0000000205d97819 */ /* 0x000fe4000001020a */
[----:B------:R-:W-:Y:S02]  /*5210*/  SHF.L.U64.HI R219, R3, 0x2, R8 ;  /* 0x0000000203db7819 */ /* 0x000fe40000010208 */
[----:B------:R-:W-:Y:S02]  /*5220*/  SHF.L.U64.HI R233, R90, 0x2, R17 ;  /* 0x000000025ae97819 */ /* 0x000fe40000010211 */
[----:B------:R-:W-:-:S07]  /*5230*/  SHF.L.U64.HI R237, R86, 0x2, R19 ;  /* 0x0000000256ed7819 */ /* 0x000fce0000010213 */
.L_x_1:
[----:B------:R-:W-:Y:S01]  /*5240*/  UIADD3 UR13, UR13, 0x1, URZ ;  /* 0x000000010d0d7890 */ /* 0x000fe2000fffe03f */
[----:B------:R-:W-:-:S04]  /*5250*/  DEPBAR.LE SB0, 0x8 ;  /* 0x000082000000791a */ /* 0x000fc80000000000 */
[----:B------:R-:W-:Y:S01]  /*5260*/  BAR.SYNC.DEFER_BLOCKING 0x0 ;  /* 0x0000000000007b1d */ /* 0x000fe20000010000 */
[----:B------:R-:W-:Y:S01]  /*5270*/  UISETP.GT.AND UP0, UPT, UR13, 0x5, UPT ;  /* 0x000000050d00788c */ /* 0x000fe2000bf04270 */
[-C--:B------:R-:W-:Y:S01]  /*5280*/  ISETP.GE.AND P2, PT, R89, R2.reuse, PT ;  /* 0x000000025900720c */ /* 0x080fe20003f46270 */
[----:B------:R-:W-:Y:S01]  /*5290*/  UIADD3 UR12, UR12, 0x1, URZ ;  /* 0x000000010c0c7890 */ /* 0x000fe2000fffe03f */
[----:B------:R-:W-:Y:S01]  /*52a0*/  ISETP.LE.AND P1, PT, R64, UR4, PT ;  /* 0x0000000440007c0c */ /* 0x000fe2000bf23270 */
[----:B------:R-:W-:Y:S01]  /*52b0*/  USEL UR13, UR13, URZ, !UP0 ;  /* 0x0000003f0d0d7287 */ /* 0x000fe2000c000000 */
[----:B---3--:R-:W-:Y:S01]  /*52c0*/  SEL R8, RZ, 0x4, P2 ;  /* 0x00000004ff087807 */ /* 0x008fe20001000000 */
[----:B------:R-:W-:Y:S01]  /*52d0*/  UMOV UR9, 0x40000040 ;  /* 0x4000004000097882 */ /* 0x000fe20000000000 */
[----:B------:R-:W-:Y:S01]  /*52e0*/  UMOV UR11, 0x40000040 ;  /* 0x40000040000b7882 */ /* 0x000fe20000000000 */
[----:B------:R-:W-:Y:S01]  /*52f0*/  ULEA UR5, UR13, UR7, 0xd ;  /* 0x000000070d057291 */ /* 0x000fe2000f8e683f */
[-C--:B------:R-:W-:Y:S01]  /*5300*/  ISETP.GE.AND P3, PT, R91, R2.reuse, PT ;  /* 0x000000025b00720c */ /* 0x080fe20003f66270 */
[----:B------:R-:W-:Y:S01]  /*5310*/  UIADD3 UR4, UR4, 0x1, URZ ;  /* 0x0000000104047890 */ /* 0x000fe2000fffe03f */
[----:B------:R-:W-:Y:S01]  /*5320*/  SEL R8, R8, RZ, !P1 ;  /* 0x000000ff08087207 */ /* 0x000fe20004800000 */
[----:B------:R-:W-:Y:S01]  /*5330*/  UIADD3 UR6, UR5, 0xc000, URZ ;  /* 0x0000c00005067890 */ /* 0x000fe2000fffe03f */
[----:B------:R-:W-:Y:S01]  /*5340*/  SEL R9, RZ, 0x4, P3 ;  /* 0x00000004ff097807 */ /* 0x000fe20001800000 */
[----:B------:R-:W-:Y:S01]  /*5350*/  USHF.R.U32.HI UR8, URZ, 0x4, UR5 ;  /* 0x000000043f087899 */ /* 0x000fe20008011605 */
[----:B------:R-:W-:Y:S01]  /*5360*/  ISETP.NE.U32.AND P5, PT, R8, RZ, PT ;  /* 0x000000ff0800720c */ /* 0x000fe20003fa5070 */
[----:B------:R-:W-:Y:S01]  /*5370*/  USHF.R.U32.HI UR6, URZ, 0x4, UR6 ;  /* 0x000000043f067899 */ /* 0x000fe20008011606 */
[----:B------:R-:W-:Y:S01]  /*5380*/  ISETP.GE.AND P6, PT, R93, R2, PT ;  /* 0x000000025d00720c */ /* 0x000fe20003fc6270 */
[----:B------:R-:W-:Y:S01]  /*5390*/  USGXT.U32 UR8, UR8, 0xe ;  /* 0x0000000e0808789a */ /* 0x000fe20008000000 */
[----:B------:R-:W-:Y:S01]  /*53a0*/  IADD3 R8, P2, R60, R215, RZ ;  /* 0x000000d73c087210 */ /* 0x000fe20007f5e0ff */
[----:B------:R-:W-:Y:S01]  /*53b0*/  USGXT.U32 UR10, UR6, 0xe ;  /* 0x0000000e060a789a */ /* 0x000fe20008000000 */
[----:B------:R-:W-:Y:S01]  /*53c0*/  SEL R11, R9, RZ, !P1 ;  /* 0x000000ff090b7207 */ /* 0x000fe20004800000 */
[----:B------:R-:W-:Y:S01]  /*53d0*/  UMOV UR5, URZ ;  /* 0x0000003f00057c82 */ /* 0x000fe20008000000 */
[----:B------:R-:W-:Y:S01]  /*53e0*/  WARPGROUP.ARRIVE ;  /* 0x00000000000079c5 */ /* 0x000fe20000000000 */
[----:B------:R-:W-:Y:S01]  /*53f0*/  UMOV UR6, URZ ;  /* 0x0000003f00067c82 */ /* 0x000fe20008000000 */
[----:B------:R-:W-:Y:S01]  /*5400*/  SEL R14, RZ, 0x4, P6 ;  /* 0x00000004ff0e7807 */ /* 0x000fe20003000000 */
[----:B------:R-:W-:Y:S01]  /*5410*/  IMAD.X R9, R12, 0x1, R213, P2 ;  /* 0x000000010c097824 */ /* 0x000fe200010e06d5 */
[----:B------:R-:W-:-:S02]  /*5420*/  ISETP.NE.U32.AND P3, PT, R11, RZ, PT ;  /* 0x000000ff0b00720c */ /* 0x000fc40003f65070 */
[----:B------:R-:W-:Y:S01]  /*5430*/  HGMMA.64x64x8.F32.TF32 R24, gdesc[UR8], R24 ;  /* 0x04e00000081879f0 */ /* 0x000fe20008702818 */
[----:B------:R-:W-:Y:S01]  /*5440*/  UIADD3 UR8, UP0, UR8, 0x2, URZ ;  /* 0x0000000208087890 */ /* 0x000fe2000ff1e03f */
[----:B------:R-:W-:Y:S01]  /*5450*/  SEL R14, R14, RZ, !P1 ;  /* 0x000000ff0e0e7207 */ /* 0x000fe20004800000 */
[----:B------:R-:W-:Y:S01]  /*5460*/  UIADD3 UR10, UP1, UR10, 0x2, URZ ;  /* 0x000000020a0a7890 */ /* 0x000fe2000ff3e03f */
[----:B------:R-:W-:Y:S01]  /*5470*/  ISETP.GE.AND P4, PT, R95, R2, PT ;  /* 0x000000025f00720c */ /* 0x000fe20003f86270 */
[----:B------:R-:W-:Y:S01]  /*5480*/  UIADD3.X UR9, UR5, 0x40000040, URZ, UP0, !UPT ;  /* 0x4000004005097890 */ /* 0x000fe200087fe43f */
[----:B------:R-:W-:Y:S01]  /*5490*/  IADD3 R10, P6, R60, R211, RZ ;  /* 0x000000d33c0a7210 */ /* 0x000fe20007fde0ff */
[----:B------:R-:W-:Y:S01]  /*54a0*/  UIADD3.X UR11, UR6, 0x40000040, URZ, UP1, !UPT ;  /* 0x40000040060b7890 */ /* 0x000fe20008ffe43f */
[----:B------:R-:W-:Y:S01]  /*54b0*/  ISETP.NE.U32.AND P2, PT, R14, RZ, PT ;  /* 0x000000ff0e00720c */ /* 0x000fe20003f45070 */
[----:B------:R-:W-:Y:S01]  /*54c0*/  UIADD3.64 UR16, UR8, 0x2, URZ ;  /* 0x0000000208107897 */ /* 0x000fe2000fffe03f */
[----:B------:R-:W-:Y:S01]  /*54d0*/  SEL R14, RZ, 0x4, P4 ;  /* 0x00000004ff0e7807 */ /* 0x000fe20002000000 */
[----:B------:R-:W-:Y:S01]  /*54e0*/  UIADD3.64 UR18, UR10, 0x2, URZ ;  /* 0x000000020a127897 */ /* 0x000fe2000fffe03f */
[----:B------:R-:W-:Y:S01]  /*54f0*/  IMAD.X R11, R12, 0x1, R209, P6 ;  /* 0x000000010c0b7824 */ /* 0x000fe200030e06d1 */
[----:B------:R-:W-:Y:S01]  /*5500*/  UISETP.GT.AND UP0, UPT, UR12, 0x5, UPT ;  /* 0x000000050c00788c */ /* 0x000fe2000bf04270 */
[----:B------:R-:W-:-:S02]  /*5510*/  SEL R14, R14, RZ, !P1 ;  /* 0x000000ff0e0e7207 */ /* 0x000fc40004800000 */
[----:B------:R-:W-:Y:S01]  /*5520*/  IADD3 R16, P6, R60, R207, RZ ;  /* 0x000000cf3c107210 */ /* 0x000fe20007fde0ff */
[----:B------:R-:W-:Y:S01]  /*5530*/  USEL UR12, UR12, URZ, !UP0 ;  /* 0x0000003f0c0c7287 */ /* 0x000fe2000c000000 */
[----:B------:R-:W-:-:S03]  /*5540*/  ISETP.NE.U32.AND P4, PT, R14, RZ, PT ;  /* 0x000000ff0e00720c */ /* 0x000fc60003f85070 */
[----:B------:R-:W-:Y:S01]  /*5550*/  ULEA UR5, UR12, UR7, 0xd ;  /* 0x000000070c057291 */ /* 0x000fe2000f8e683f */
[----:B------:R-:W-:-:S05]  /*5560*/  IMAD.X R17, R12, 0x1, R205, P6 ;  /* 0x000000010c117824 */ /* 0x000fca00030e06cd */
[----:B------:R-:W-:Y:S02]  /*5570*/  VIADD R19, R82, UR5 ;  /* 0x0000000552137c36 */ /* 0x000fe40008000000 */
[----:B------:R-:W-:Y:S02]  /*5580*/  VIADD R21, R81, UR5 ;  /* 0x0000000551157c36 */ /* 0x000fe40008000000 */
[----:B------:R-:W-:Y:S02]  /*5590*/  VIADD R23, R76, UR5 ;  /* 0x000000054c177c36 */ /* 0x000fe40008000000 */
[----:B------:R-:W-:Y:S02]  /*55a0*/  VIADD R57, R75, UR5 ;  /* 0x000000054b397c36 */ /* 0x000fe40008000000 */
[----:B------:R-:W-:Y:S02]  /*55b0*/  VIADD R229, R84, UR5 ;  /* 0x0000000554e57c36 */ /* 0x000fe40008000000 */
[----:B------:R-:W-:Y:S01]  /*55c0*/  VIADD R231, R74, UR5 ;  /* 0x000000054ae77c36 */ /* 0x000fe20008000000 */
[----:B------:R-:W-:Y:S01]  /*55d0*/  HGMMA.64x64x8.F32.TF32 R24, gdesc[UR8], R24 ;  /* 0x04e00000081879f0 */ /* 0x000fe20008702818 */
[----:B------:R-:W-:-:S02]  /*55e0*/  UIADD3.64 UR8, UR8, 0x4, URZ ;  /* 0x0000000408087897 */ /* 0x000fc4000fffe03f */
[----:B------:R-:W-:Y:S01]  /*55f0*/  UIADD3.64 UR10, UR10, 0x4, URZ ;  /* 0x000000040a0a7897 */ /* 0x000fe2000fffe03f */
[----:B------:R-:W-:Y:S08]  /*5600*/  HGMMA.64x64x8.F32.TF32 R24, gdesc[UR16], R24 ;  /* 0x04e00000101879f0 */ /* 0x000ff00008702818 */
[----:B------:R-:W-:Y:S03]  /*5610*/  HGMMA.64x64x8.F32.TF32 R24, gdesc[UR8], R24, gsb0 ;  /* 0x04e00000081879f0 */ /* 0x000fe60008002818 */
[----:B------:R-:W-:-:S02]  /*5620*/  WARPGROUP.DEPBAR.LE gsb0, 0x1 ;  /* 0x00008000000079c5 */ /* 0x000fc40000010100 */
[----:B------:R-:W-:Y:S06]  /*5630*/  BAR.SYNC.DEFER_BLOCKING 0x0 ;  /* 0x0000000000007b1d */ /* 0x000fec0000010000 */
[----:B------:R-:W-:Y:S01]  /*5640*/  @!PT LDS RZ, [RZ] ;  /* 0x00000000fffff984 */ /* 0x000fe20000000800 */
[----:B------:R-:W-:Y:S01]  /*5650*/  @!PT LDS RZ, [RZ] ;  /* 0x00000000fffff984 */ /* 0x000fe20000000800 */
[----:B------:R-:W-:Y:S01]  /*5660*/  @!PT LDS RZ, [RZ] ;  /* 0x00000000fffff984 */ /* 0x000fe20000000800 */
[----:B------:R-:W-:Y:S01]  /*5670*/  LDGSTS.E [R19], desc[UR14][R8.64], P5 ;  /* 0x0000000008137fae */ /* 0x000fe2000a92184e */
[----:B------:R-:W-:-:S03]  /*5680*/  ISETP.GE.AND P5, PT, R97, R2, PT ;  /* 0x000000026100720c */ /* 0x000fc60003fa6270 */
[----:B------:R1:W-:Y:S01]  /*5690*/  LDGSTS.E [R19+0x8], desc[UR14][R10.64], P3 ;  /* 0x000080000a137fae */ /* 0x0003e2000992184e */
[----:B------:R-:W-:Y:S02]  /*56a0*/  SEL R15, RZ, 0x4, P5 ;  /* 0x00000004ff0f7807 */ /* 0x000fe40002800000 */
[-C--:B------:R-:W-:Y:S01]  /*56b0*/  ISETP.GE.AND P3, PT, R99, R2.reuse, PT ;  /* 0x000000026300720c */ /* 0x080fe20003f66270 */
[----:B------:R-:W-:Y:S01]  /*56c0*/  LDGSTS.E [R21], desc[UR14][R16.64], P2 ;  /* 0x0000000010157fae */ /* 0x000fe2000912184e */
[----:B------:R-:W-:Y:S02]  /*56d0*/  IADD3 R14, P5, R60, R59, RZ ;  /* 0x0000003b3c0e7210 */ /* 0x000fe40007fbe0ff */
[----:B------:R-:W-:Y:S02]  /*56e0*/  SEL R15, R15, RZ, !P1 ;  /* 0x000000ff0f0f7207 */ /* 0x000fe40004800000 */
[----:B------:R-:W-:Y:S02]  /*56f0*/  SEL R18, RZ, 0x4, P3 ;  /* 0x00000004ff127807 */ /* 0x000fe40001800000 */
[----:B------:R-:W-:Y:S01]  /*5700*/  ISETP.NE.U32.AND P3, PT, R15, RZ, PT ;  /* 0x000000ff0f00720c */ /* 0x000fe20003f65070 */
[----:B------:R-:W-:Y:S01]  /*5710*/  IMAD.X R15, R12, 0x1, R61, P5 ;  /* 0x000000010c0f7824 */ /* 0x000fe200028e063d */
[----:B------:R-:W-:Y:S01]  /*5720*/  ISETP.GE.AND P5, PT, R101, R2, PT ;  /* 0x000000026500720c */ /* 0x000fe20003fa6270 */
[----:B-1----:R-:W-:Y:S01]  /*5730*/  VIADD R19, R80, UR5 ;  /* 0x0000000550137c36 */ /* 0x002fe20008000000 */
[----:B------:R-:W-:-:S02]  /*5740*/  SEL R18, R18, RZ, !P1 ;  /* 0x000000ff12127207 */ /* 0x000fc40004800000 */
[----:B------:R-:W-:Y:S01]  /*5750*/  SEL R9, RZ, 0x4, P5 ;  /* 0x00000004ff097807 */ /* 0x000fe20002800000 */
[----:B------:R1:W-:Y:S01]  /*5760*/  LDGSTS.E [R21+0x8], desc[UR14][R14.64], P4 ;  /* 0x000080000e157fae */ /* 0x0003e2000a12184e */
[----:B------:R-:W-:Y:S02]  /*5770*/  ISETP.NE.U32.AND P2, PT, R18, RZ, PT ;  /* 0x000000ff1200720c */ /* 0x000fe40003f45070 */
[----:B------:R-:W-:Y:S02]  /*5780*/  ISETP.GE.AND P4, PT, R103, R2, PT ;  /* 0x000000026700720c */ /* 0x000fe40003f86270 */
[C---:B------:R-:W-:Y:S02]  /*5790*/  IADD3 R8, P5, R60.reuse, R67, RZ ;  /* 0x000000433c087210 */ /* 0x040fe40007fbe0ff */
[----:B------:R-:W-:Y:S02]  /*57a0*/  SEL R9, R9, RZ, !P1 ;  /* 0x000000ff09097207 */ /* 0x000fe40004800000 */
[----:B------:R-:W-:-:S02]  /*57b0*/  IADD3 R10, P6, R60, R63, RZ ;  /* 0x0000003f3c0a7210 */ /* 0x000fc40007fde0ff */
[----:B------:R-:W-:Y:S01]  /*57c0*/  SEL R18, RZ, 0x4, P4 ;  /* 0x00000004ff127807 */ /* 0x000fe20002000000 */
[----:B-1----:R-:W-:Y:S01]  /*57d0*/  VIADD R21, R79, UR5 ;  /* 0x000000054f157c36 */ /* 0x002fe20008000000 */
[----:B------:R-:W-:Y:S01]  /*57e0*/  ISETP.NE.U32.AND P4, PT, R9, RZ, PT ;  /* 0x000000ff0900720c */ /* 0x000fe20003f85070 */
[C---:B------:R-:W-:Y:S01]  /*57f0*/  IMAD.X R9, R12.reuse, 0x1, R69, P5 ;  /* 0x000000010c097824 */ /* 0x040fe200028e0645 */
[----:B------:R-:W-:Y:S01]  /*5800*/  ISETP.GE.AND P5, PT, R105, R2, PT ;  /* 0x000000026900720c */ /* 0x000fe20003fa6270 */
[----:B------:R-:W-:Y:S01]  /*5810*/  IMAD.X R11, R12, 0x1, R65, P6 ;  /* 0x000000010c0b7824 */ /* 0x000fe200030e0641 */
[----:B------:R-:W-:Y:S02]  /*5820*/  SEL R18, R18, RZ, !P1 ;  /* 0x000000ff12127207 */ /* 0x000fe40004800000 */
[----:B------:R-:W-:Y:S02]  /*5830*/  SEL R15, RZ, 0x4, P5 ;  /* 0x00000004ff0f7807 */ /* 0x000fe40002800000 */
[----:B------:R-:W-:Y:S01]  /*5840*/  LDGSTS.E [R19], desc[UR14][R10.64], P3 ;  /* 0x000000000a137fae */ /* 0x000fe2000992184e */
[----:B------:R-:W-:-:S02]  /*5850*/  ISETP.NE.U32.AND P3, PT, R18, RZ, PT ;  /* 0x000000ff1200720c */ /* 0x000fc40003f65070 */
[----:B------:R-:W-:Y:S01]  /*5860*/  SEL R15, R15, RZ, !P1 ;  /* 0x000000ff0f0f7207 */ /* 0x000fe20004800000 */
[----:B------:R1:W-:Y:S01]  /*5870*/  LDGSTS.E [R19+0x8], desc[UR14][R8.64], P2 ;  /* 0x0000800008137fae */ /* 0x0003e2000912184e */
[-C--:B------:R-:W-:Y:S02]  /*5880*/  ISETP.GE.AND P2, PT, R107, R2.reuse, PT ;  /* 0x000000026b00720c */ /* 0x080fe40003f46270 */
[C---:B------:R-:W-:Y:S02]  /*5890*/  IADD3 R16, P6, R60.reuse, R71, RZ ;  /* 0x000000473c107210 */ /* 0x040fe40007fde0ff */
[----:B------:R-:W-:Y:S02]  /*58a0*/  IADD3 R14, P5, R60, R121, RZ ;  /* 0x000000793c0e7210 */ /* 0x000fe40007fbe0ff */
[----:B------:R-:W-:Y:S01]  /*58b0*/  SEL R18, RZ, 0x4, P2 ;  /* 0x00000004ff127807 */ /* 0x000fe20001000000 */
[C---:B------:R-:W-:Y:S01]  /*58c0*/  IMAD.X R17, R12.reuse, 0x1, R87, P6 ;  /* 0x000000010c117824 */ /* 0x040fe200030e0657 */
[----:B------:R-:W-:Y:S01]  /*58d0*/  ISETP.NE.U32.AND P2, PT, R15, RZ, PT ;  /* 0x000000ff0f00720c */ /* 0x000fe20003f45070 */
[----:B------:R-:W-:Y:S01]  /*58e0*/  IMAD.X R15, R12, 0x1, R123, P5 ;  /* 0x000000010c0f7824 */ /* 0x000fe200028e067b */
[----:B------:R-:W-:Y:S01]  /*58f0*/  ISETP.GE.AND P5, PT, R109, R2, PT ;  /* 0x000000026d00720c */ /* 0x000fe20003fa6270 */
[----:B-1----:R-:W-:Y:S01]  /*5900*/  VIADD R19, R78, UR5 ;  /* 0x000000054e137c36 */ /* 0x002fe20008000000 */
[----:B------:R-:W-:Y:S01]  /*5910*/  IADD3 R10, P6, R60, R125, RZ ;  /* 0x0000007d3c0a7210 */ /* 0x000fe20007fde0ff */
[----:B------:R-:W-:Y:S01]  /*5920*/  LDGSTS.E [R21], desc[UR14][R16.64], P4 ;  /* 0x0000000010157fae */ /* 0x000fe2000a12184e */
[----:B------:R-:W-:-:S02]  /*5930*/  SEL R18, R18, RZ, !P1 ;  /* 0x000000ff12127207 */ /* 0x000fc40004800000 */
[----:B------:R-:W-:Y:S01]  /*5940*/  SEL R9, RZ, 0x4, P5 ;  /* 0x00000004ff097807 */ /* 0x000fe20002800000 */
[----:B------:R-:W-:Y:S01]  /*5950*/  IMAD.X R11, R12, 0x1, R127, P6 ;  /* 0x000000010c0b7824 */ /* 0x000fe200030e067f */
[----:B------:R-:W-:Y:S01]  /*5960*/  ISETP.NE.U32.AND P4, PT, R18, RZ, PT ;  /* 0x000000ff1200720c */ /* 0x000fe20003f85070 */
[----:B------:R1:W-:Y:S01]  /*5970*/  LDGSTS.E [R21+0x8], desc[UR14][R14.64], P3 ;  /* 0x000080000e157fae */ /* 0x0003e2000992184e */
[----:B------:R-:W-:Y:S02]  /*5980*/  ISETP.GE.AND P3, PT, R111, R2, PT ;  /* 0x000000026f00720c */ /* 0x000fe40003f66270 */
[----:B------:R-:W-:Y:S01]  /*5990*/  IADD3 R8, P5, R60, R129, RZ ;  /* 0x000000813c087210 */ /* 0x000fe20007fbe0ff */
[----:B------:R2:W-:Y:S01]  /*59a0*/  LDGSTS.E [R19], desc[UR14][R10.64], P2 ;  /* 0x000000000a137fae */ /* 0x0005e2000912184e */
[----:B------:R-:W-:Y:S02]  /*59b0*/  SEL R9, R9, RZ, !P1 ;  /* 0x000000ff09097207 */ /* 0x000fe40004800000 */
[----:B------:R-:W-:-:S02]  /*59c0*/  SEL R18, RZ, 0x4, P3 ;  /* 0x00000004ff127807 */ /* 0x000fc40001800000 */
[-C--:B------:R-:W-:Y:S02]  /*59d0*/  ISETP.GE.AND P2, PT, R113, R2.reuse, PT ;  /* 0x000000027100720c */ /* 0x080fe40003f46270 */
[----:B------:R-:W-:Y:S01]  /*59e0*/  ISETP.NE.U32.AND P3, PT, R9, RZ, PT ;  /* 0x000000ff0900720c */ /* 0x000fe20003f65070 */
[----:B------:R-:W-:Y:S01]  /*59f0*/  IMAD.X R9, R12, 0x1, R131, P5 ;  /* 0x000000010c097824 */ /* 0x000fe200028e0683 */
[----:B-1----:R-:W-:Y:S02]  /*5a00*/  SEL R15, RZ, 0x4, P2 ;  /* 0x00000004ff0f7807 */ /* 0x002fe40001000000 */
[----:B------:R-:W-:Y:S01]  /*5a10*/  SEL R18, R18, RZ, !P1 ;  /* 0x000000ff12127207 */ /* 0x000fe20004800000 */
[----:B--2---:R-:W-:Y:S01]  /*5a20*/  VIADD R11, R77, UR5 ;  /* 0x000000054d0b7c36 */ /* 0x004fe20008000000 */
[----:B------:R1:W-:Y:S01]  /*5a30*/  LDGSTS.E [R19+0x8], desc[UR14][R8.64], P4 ;  /* 0x0000800008137fae */ /* 0x0003e2000a12184e */
[----:B------:R-:W-:Y:S02]  /*5a40*/  ISETP.GE.AND P2, PT, R115, R2, PT ;  /* 0x000000027300720c */ /* 0x000fe40003f46270 */
[----:B------:R-:W-:-:S02]  /*5a50*/  IADD3 R14, P4, R60, R137, RZ ;  /* 0x000000893c0e7210 */ /* 0x000fc40007f9e0ff */
[----:B------:R-:W-:Y:S02]  /*5a60*/  SEL R15, R15, RZ, !P1 ;  /* 0x000000ff0f0f7207 */ /* 0x000fe40004800000 */
[----:B------:R-:W-:Y:S02]  /*5a70*/  ISETP.NE.U32.AND P5, PT, R18, RZ, PT ;  /* 0x000000ff1200720c */ /* 0x000fe40003fa5070 */
[----:B------:R-:W-:Y:S02]  /*5a80*/  SEL R18, RZ, 0x4, P2 ;  /* 0x00000004ff127807 */ /* 0x000fe40001000000 */
[----:B------:R-:W-:Y:S02]  /*5a90*/  IADD3 R16, P6, R60, R133, RZ ;  /* 0x000000853c107210 */ /* 0x000fe40007fde0ff */
[----:B------:R-:W-:Y:S01]  /*5aa0*/  ISETP.NE.U32.AND P2, PT, R15, RZ, PT ;  /* 0x000000ff0f00720c */ /* 0x000fe20003f45070 */
[C---:B------:R-:W-:Y:S01]  /*5ab0*/  IMAD.X R15, R12.reuse, 0x1, R139, P4 ;  /* 0x000000010c0f7824 */ /* 0x040fe200020e068b */
[----:B------:R-:W-:Y:S01]  /*5ac0*/  ISETP.GE.AND P4, PT, R117, R2, PT ;  /* 0x000000027500720c */ /* 0x000fe20003f86270 */
[----:B------:R-:W-:Y:S01]  /*5ad0*/  IMAD.X R17, R12, 0x1, R135, P6 ;  /* 0x000000010c117824 */ /* 0x000fe200030e0687 */
[----:B------:R-:W-:-:S02]  /*5ae0*/  SEL R18, R18, RZ, !P1 ;  /* 0x000000ff12127207 */ /* 0x000fc40004800000 */
[----:B-1----:R-:W-:Y:S02]  /*5af0*/  SEL R8, RZ, 0x4, P4 ;  /* 0x00000004ff087807 */ /* 0x002fe40002000000 */
[-C--:B------:R-:W-:Y:S01]  /*5b00*/  ISETP.GE.AND P4, PT, R119, R2.reuse, PT ;  /* 0x000000027700720c */ /* 0x080fe20003f86270 */
[----:B------:R1:W-:Y:S01]  /*5b10*/  LDGSTS.E [R11], desc[UR14][R16.64], P3 ;  /* 0x00000000100b7fae */ /* 0x0003e2000992184e */
[----:B------:R-:W-:Y:S02]  /*5b20*/  SEL R8, R8, RZ, !P1 ;  /* 0x000000ff08087207 */ /* 0x000fe40004800000 */
[----:B------:R-:W-:Y:S01]  /*5b30*/  SEL R9, RZ, 0x4, P4 ;  /* 0x00000004ff097807 */ /* 0x000fe20002000000 */
[----:B------:R2:W-:Y:S01]  /*5b40*/  LDGSTS.E [R11+0x8], desc[UR14][R14.64], P5 ;  /* 0x000080000e0b7fae */ /* 0x0005e2000a92184e */
[----:B------:R-:W-:Y:S01]  /*5b50*/  ISETP.GE.AND P5, PT, R72, R2, PT ;  /* 0x000000024800720c */ /* 0x000fe20003fa6270 */
[----:B------:R-:W-:Y:S01]  /*5b60*/  VIADD R2, R2, 0xffffffe0 ;  /* 0xffffffe002027836 */ /* 0x000fe20000000000 */
[----:B------:R-:W-:-:S02]  /*5b70*/  IADD3 R20, P6, R60, R239, RZ ;  /* 0x000000ef3c147210 */ /* 0x000fc40007fde0ff */
[----:B------:R-:W-:Y:S02]  /*5b80*/  ISETP.NE.U32.AND P4, PT, R8, RZ, PT ;  /* 0x000000ff0800720c */ /* 0x000fe40003f85070 */
[----:B------:R-:W-:Y:S01]  /*5b90*/  SEL R9, R9, RZ, !P1 ;  /* 0x000000ff09097207 */ /* 0x000fe20004800000 */
[----:B------:R-:W-:Y:S01]  /*5ba0*/  IMAD.X R21, R12, 0x1, R237, P6 ;  /* 0x000000010c157824 */ /* 0x000fe200030e06ed */
[----:B------:R-:W-:Y:S02]  /*5bb0*/  ISETP.NE.U32.AND P3, PT, R18, RZ, PT ;  /* 0x000000ff1200720c */ /* 0x000fe40003f65070 */
[----:B------:R-:W-:Y:S02]  /*5bc0*/  SEL R8, RZ, 0x4, P5 ;  /* 0x00000004ff087807 */ /* 0x000fe40002800000 */
[----:B-1----:R-:W-:Y:S01]  /*5bd0*/  IADD3 R16, P6, R60, R235, RZ ;  /* 0x000000eb3c107210 */ /* 0x002fe20007fde0ff */
[----:B------:R1:W-:Y:S01]  /*5be0*/  LDGSTS.E [R23], desc[UR14][R20.64], P2 ;  /* 0x0000000014177fae */ /* 0x0003e2000912184e */
[----:B------:R-:W-:-:S02]  /*5bf0*/  ISETP.NE.U32.AND P5, PT, R9, RZ, PT ;  /* 0x000000ff0900720c */ /* 0x000fc40003fa5070 */
[----:B------:R-:W-:Y:S01]  /*5c00*/  SEL R9, R8, RZ, !P1 ;  /* 0x000000ff08097207 */ /* 0x000fe20004800000 */
[----:B------:R-:W-:Y:S01]  /*5c10*/  IMAD.X R17, R12, 0x1, R233, P6 ;  /* 0x000000010c117824 */ /* 0x000fe200030e06e9 */
[----:B------:R-:W-:Y:S02]  /*5c20*/  IADD3 R8, P1, R60, R227, RZ ;  /* 0x000000e33c087210 */ /* 0x000fe40007f3e0ff */
[----:B------:R-:W-:Y:S02]  /*5c30*/  ISETP.NE.U32.AND P2, PT, R9, RZ, PT ;  /* 0x000000ff0900720c */ /* 0x000fe40003f45070 */
[----:B------:R3:W-:Y:S01]  /*5c40*/  LDGSTS.E [R23+0x8], desc[UR14][R16.64], P3 ;  /* 0x0000800010177fae */ /* 0x0007e2000992184e */
[----:B------:R-:W-:Y:S01]  /*5c50*/  IMAD.X R9, R12, 0x1, R225, P1 ;  /* 0x000000010c097824 */ /* 0x000fe200008e06e1 */
[C---:B--2---:R-:W-:Y:S02]  /*5c60*/  IADD3 R14, P1, R58.reuse, R141, RZ ;  /* 0x0000008d3a0e7210 */ /* 0x044fe40007f3e0ff */
[----:B------:R-:W-:-:S02]  /*5c70*/  IADD3 R18, P3, R58, R149, RZ ;  /* 0x000000953a127210 */ /* 0x000fc40007f7e0ff */
[----:B------:R-:W-:Y:S01]  /*5c80*/  IADD3 R10, P6, R60, R223, RZ ;  /* 0x000000df3c0a7210 */ /* 0x000fe20007fde0ff */
[----:B------:R-:W-:Y:S01]  /*5c90*/  IMAD.X R15, R4, 0x1, R143, P1 ;  /* 0x00000001040f7824 */ /* 0x000fe200008e068f */
[----:B-1----:R-:W-:Y:S01]  /*5ca0*/  IADD3 R20, P1, R58, R157, RZ ;  /* 0x0000009d3a147210 */ /* 0x002fe20007f3e0ff */
[----:B------:R-:W-:Y:S01]  /*5cb0*/  IMAD.X R19, R4, 0x1, R151, P3 ;  /* 0x0000000104137824 */ /* 0x000fe200018e0697 */
[----:B------:R1:W-:Y:S01]  /*5cc0*/  LDGSTS.E [R57], desc[UR14][R8.64], P4 ;  /* 0x0000000008397fae */ /* 0x0003e2000a12184e */
[----:B------:R-:W-:Y:S01]  /*5cd0*/  IMAD.X R11, R12, 0x1, R221, P6 ;  /* 0x000000010c0b7824 */ /* 0x000fe200030e06dd */
[----:B---3--:R-:W-:Y:S01]  /*5ce0*/  IADD3 R16, P3, R58, R165, RZ ;  /* 0x000000a53a107210 */ /* 0x008fe20007f7e0ff */
[----:B------:R-:W-:-:S03]  /*5cf0*/  IMAD.X R21, R4, 0x1, R159, P1 ;  /* 0x0000000104157824 */ /* 0x000fc600008e069f */
[----:B------:R2:W-:Y:S01]  /*5d00*/  LDGSTS.E [R57+0x8], desc[UR14][R10.64], P5 ;  /* 0x000080000a397fae */ /* 0x0005e2000a92184e */
[----:B------:R-:W-:Y:S01]  /*5d10*/  IMAD.X R17, R4, 0x1, R167, P3 ;  /* 0x0000000104117824 */ /* 0x000fe200018e06a7 */
[C---:B------:R-:W-:Y:S02]  /*5d20*/  IADD3 R56, P5, R58.reuse, R201, RZ ;  /* 0x000000c93a387210 */ /* 0x040fe40007fbe0ff */
[----:B------:R-:W0:Y:S01]  /*5d30*/  LDGDEPBAR ;  /* 0x00000000000079af */ /* 0x000e220000000000 */
[----:B-1----:R-:W-:-:S03]  /*5d40*/  IADD3 R8, P1, R58, R173, RZ ;  /* 0x000000ad3a087210 */ /* 0x002fc60007f3e0ff */
[----:B------:R1:W-:Y:S02]  /*5d50*/  LDGSTS.E [R229+0xc000], desc[UR14][R14.64], P2 ;  /* 0x0c0000000ee57fae */ /* 0x0003e4000912184e */
[----:B------:R-:W-:Y:S01]  /*5d60*/  IMAD.X R9, R4, 0x1, R175, P1 ;  /* 0x0000000104097824 */ /* 0x000fe200008e06af */
[C---:B--2---:R-:W-:Y:S01]  /*5d70*/  IADD3 R10, P3, R58.reuse, R181, RZ ;  /* 0x000000b53a0a7210 */ /* 0x044fe20007f7e0ff */
[----:B------:R2:W-:Y:S01]  /*5d80*/  LDGSTS.E [R229+0xc400], desc[UR14][R18.64], P2 ;  /* 0x0c40000012e57fae */ /* 0x0005e2000912184e */
[----:B------:R-:W-:Y:S01]  /*5d90*/  IADD3 R22, P1, R58, R189, RZ ;  /* 0x000000bd3a167210 */ /* 0x000fe20007f3e0ff */
[C---:B------:R-:W-:Y:S02]  /*5da0*/  IMAD.X R57, R4.reuse, 0x1, R203, P5 ;  /* 0x0000000104397824 */ /* 0x040fe400028e06cb */
[C---:B------:R-:W-:Y:S01]  /*5db0*/  IMAD.X R11, R4.reuse, 0x1, R183, P3 ;  /* 0x00000001040b7824 */ /* 0x040fe200018e06b7 */
[----:B------:R3:W-:Y:S01]  /*5dc0*/  LDGSTS.E [R229+0xc800], desc[UR14][R20.64], P2 ;  /* 0x0c80000014e57fae */ /* 0x0007e2000912184e */
[----:B------:R-:W-:Y:S01]  /*5dd0*/  IMAD.X R23, R4, 0x1, R191, P1 ;  /* 0x0000000104177824 */ /* 0x000fe200008e06bf */
[----:B-1----:R-:W-:-:S02]  /*5de0*/  IADD3 R14, P3, R58, R197, RZ ;  /* 0x000000c53a0e7210 */ /* 0x002fc40007f7e0ff */
[----:B------:R1:W-:Y:S01]  /*5df0*/  LDGSTS.E [R229+0xcc00], desc[UR14][R16.64], P2 ;  /* 0x0cc0000010e57fae */ /* 0x0003e2000912184e */
[----:B--2---:R-:W-:Y:S02]  /*5e00*/  IADD3 R18, P1, R58, R145, RZ ;  /* 0x000000913a127210 */ /* 0x004fe40007f3e0ff */
[----:B------:R-:W-:Y:S01]  /*5e10*/  IMAD.X R15, R4, 0x1, R199, P3 ;  /* 0x00000001040f7824 */ /* 0x000fe200018e06c7 */
[----:B------:R2:W-:Y:S01]  /*5e20*/  LDGSTS.E [R229+0xd000], desc[UR14][R8.64], P2 ;  /* 0x0d00000008e57fae */ /* 0x0005e2000912184e */
[----:B---3--:R-:W-:Y:S01]  /*5e30*/  IADD3 R20, P3, R58, R153, RZ ;  /* 0x000000993a147210 */ /* 0x008fe20007f7e0ff */
[----:B------:R-:W-:Y:S02]  /*5e40*/  IMAD.X R19, R4, 0x1, R147, P1 ;  /* 0x0000000104137824 */ /* 0x000fe400008e0693 */
[----:B------:R3:W-:Y:S01]  /*5e50*/  LDGSTS.E [R229+0xd400], desc[UR14][R10.64], P2 ;  /* 0x0d4000000ae57fae */ /* 0x0007e2000912184e */
[----:B-1----:R-:W-:Y:S01]  /*5e60*/  IADD3 R16, P1, R58, R161, RZ ;  /* 0x000000a13a107210 */ /* 0x002fe20007f3e0ff */
[----:B------:R-:W-:-:S02]  /*5e70*/  IMAD.X R21, R4, 0x1, R155, P3 ;  /* 0x0000000104157824 */ /* 0x000fc400018e069b */
[----:B------:R1:W-:Y:S01]  /*5e80*/  LDGSTS.E [R229+0xd800], desc[UR14][R22.64], P2 ;  /* 0x0d80000016e57fae */ /* 0x0003e2000912184e */
[----:B--2---:R-:W-:Y:S01]  /*5e90*/  IADD3 R8, P3, R58, R169, RZ ;  /* 0x000000a93a087210 */ /* 0x004fe20007f7e0ff */
[----:B------:R-:W-:Y:S02]  /*5ea0*/  IMAD.X R17, R4, 0x1, R163, P1 ;  /* 0x0000000104117824 */ /* 0x000fe400008e06a3 */
[----:B------:R2:W-:Y:S01]  /*5eb0*/  LDGSTS.E [R229+0xdc00], desc[UR14][R14.64], P2 ;  /* 0x0dc000000ee57fae */ /* 0x0005e2000912184e */
[----:B---3--:R-:W-:Y:S01]  /*5ec0*/  IADD3 R10, P1, R58, R177, RZ ;  /* 0x000000b13a0a7210 */ /* 0x008fe20007f3e0ff */
[----:B------:R-:W-:Y:S02]  /*5ed0*/  IMAD.X R9, R4, 0x1, R171, P3 ;  /* 0x0000000104097824 */ /* 0x000fe400018e06ab */
[----:B------:R3:W-:Y:S01]  /*5ee0*/  LDGSTS.E [R231+0xc200], desc[UR14][R18.64], P2 ;  /* 0x0c20000012e77fae */ /* 0x0007e2000912184e */
[----:B-1----:R-:W-:Y:S01]  /*5ef0*/  IADD3 R22, P3, R58, R185, RZ ;  /* 0x000000b93a167210 */ /* 0x002fe20007f7e0ff */
[----:B------:R-:W-:Y:S01]  /*5f00*/  IMAD.X R11, R4, 0x1, R179, P1 ;  /* 0x00000001040b7824 */ /* 0x000fe200008e06b3 */
[----:B------:R-:W-:Y:S01]  /*5f10*/  ISETP.NE.U32.AND P1, PT, R62, UR4, PT ;  /* 0x000000043e007c0c */ /* 0x000fe2000bf25070 */
[----:B------:R3:W-:Y:S01]  /*5f20*/  LDGSTS.E [R231+0xc600], desc[UR14][R20.64], P2 ;  /* 0x0c60000014e77fae */ /* 0x0007e2000912184e */
[----:B--2---:R-:W-:Y:S01]  /*5f30*/  IADD3 R14, P4, R58, R193, RZ ;  /* 0x000000c13a0e7210 */ /* 0x004fe20007f9e0ff */
[----:B------:R-:W-:-:S02]  /*5f40*/  IMAD.X R23, R4, 0x1, R187, P3 ;  /* 0x0000000104177824 */ /* 0x000fc400018e06bb */
[----:B------:R3:W-:Y:S01]  /*5f50*/  LDGSTS.E [R231+0xca00], desc[UR14][R16.64], P2 ;  /* 0x0ca0000010e77fae */ /* 0x0007e2000912184e */
[----:B------:R-:W-:Y:S01]  /*5f60*/  LEA R60, P3, R3, R60, 0x2 ;  /* 0x0000003c033c7211 */ /* 0x000fe200078610ff */
[----:B------:R-:W-:Y:S02]  /*5f70*/  IMAD.X R15, R4, 0x1, R195, P4 ;  /* 0x00000001040f7824 */ /* 0x000fe400020e06c3 */
[----:B------:R3:W-:Y:S02]  /*5f80*/  LDGSTS.E [R231+0xce00], desc[UR14][R8.64], P2 ;  /* 0x0ce0000008e77fae */ /* 0x0007e4000912184e */
[----:B------:R-:W-:Y:S02]  /*5f90*/  IMAD.X R12, R12, 0x1, R219, P3 ;  /* 0x000000010c0c7824 */ /* 0x000fe400018e06db */
[----:B------:R3:W-:Y:S04]  /*5fa0*/  LDGSTS.E [R231+0xd200], desc[UR14][R10.64], P2 ;  /* 0x0d2000000ae77fae */ /* 0x0007e8000912184e */
[----:B------:R3:W-:Y:S04]  /*5fb0*/  LDGSTS.E [R231+0xd600], desc[UR14][R22.64], P2 ;  /* 0x0d60000016e77fae */ /* 0x0007e8000912184e */
[----:B------:R3:W-:Y:S04]  /*5fc0*/  LDGSTS.E [R231+0xda00], desc[UR14][R14.64], P2 ;  /* 0x0da000000ee77fae */ /* 0x0007e8000912184e */
[----:B------:R3:W-:Y:S01]  /*5fd0*/  LDGSTS.E [R231+0xde00], desc[UR14][R56.64], P2 ;  /* 0x0de0000038e77fae */ /* 0x0007e2000912184e */
[----:B------:R-:W-:-:S03]  /*5fe0*/  LEA R58, P2, R5, R58, 0x2 ;  /* 0x0000003a053a7211 */ /* 0x000fc600078410ff */
[----:B------:R-:W0:Y:S02]  /*5ff0*/  LDGDEPBAR ;  /* 0x00000000000079af */ /* 0x000e240000000000 */
[----:B------:R-:W-:Y:S01]  /*6000*/  IMAD.X R4, R4, 0x1, R217, P2 ;  /* 0x0000000104047824 */ /* 0x000fe200010e06d9 */
[----:B------:R-:W-:Y:S07]  /*6010*/  @P1 BRA `(.L_x_1) ;  /* 0xfffffff000881947 */ /* 0x000fee000383ffff */
.L_x_0:
[----:B------:R-:W-:Y:S02]  /*6020*/  WARPGROUP.DEPBAR.LE gsb0, 0x0 ;  /* 0x00008000000079c5 */ /* 0x000fe40000010000 */
[----:B------:R-:W-:-:S04]  /*6030*/  DEPBAR.LE SB0, 0x0 ;  /* 0x000080000000791a */ /* 0x000fc80000000000 */
[----:B---3--:R-:W-:Y:S01]  /*6040*/  IADD3 R10, R6, UR7, R13 ;  /* 0x00000007060a7c10 */ /* 0x008fe2000fffe00d */
[----:B-1----:R-:W1:Y:S01]  /*6050*/  LDC R65, c[0x0][0x248] ;  /* 0x00009200ff417b82 */ /* 0x002e620000000800 */
[----:B------:R-:W-:-:S07]  /*6060*/  LEA R85, R85, UR7, 0x4 ;  /* 0x0000000755557c11 */ /* 0x000fce000f8e20ff */
[----:B------:R-:W-:Y:S01]  /*6070*/  BAR.SYNC.DEFER_BLOCKING 0x0 ;  /* 0x0000000000007b1d */ /* 0x000fe20000010000 */
[C-C-:B------:R-:W-:Y:S01]  /*6080*/  LOP3.LUT R8, R0.reuse, 0x4, R89.reuse, 0xfe, !PT ;  /* 0x0000000400087812 */ /* 0x140fe200078efe59 */
[----:B------:R-:W-:Y:S01]  /*6090*/  IMAD.IADD R83, R83, 0x1, R10 ;  /* 0x0000000153537824 */ /* 0x000fe200078e020a */
[C---:B------:R-:W-:Y:S02]  /*60a0*/  LOP3.LUT R2, R0.reuse, R89, RZ, 0xfc, !PT ;  /* 0x0000005900027212 */ /* 0x040fe400078efcff */
[C-C-:B------:R-:W-:Y:S01]  /*60b0*/  LOP3.LUT R4, R0.reuse, 0x3c, R89.reuse, 0xfe, !PT ;  /* 0x0000003c00047812 */ /* 0x140fe200078efe59 */
[----:B------:R-:W-:Y:S01]  /*60c0*/  ULDC UR4, c[0x0][0x244] ;  /* 0x0000910000047ab9 */ /* 0x000fe20000000800 */
[C-C-:B------:R-:W-:Y:S01]  /*60d0*/  LOP3.LUT R6, R0.reuse, 0x3a, R89.reuse, 0xfe, !PT ;  /* 0x0000003a00067812 */ /* 0x140fe200078efe59 */
[----:B------:R-:W-:Y:S01]  /*60e0*/  IMAD R73, R73, UR4, RZ ;  /* 0x0000000449497c24 */ /* 0x000fe2000f8e02ff */
[----:B------:R-:W-:Y:S01]  /*60f0*/  ULDC.64 UR4, c[0x0][0x220] ;  /* 0x0000880000047ab9 */ /* 0x000fe20000000a00 */
[----:B------:R-:W-:-:S02]  /*6100*/  LOP3.LUT R66, R0, 0x38, R89, 0xfe, !PT ;  /* 0x0000003800427812 */ /* 0x000fc400078efe59 */
[C-C-:B------:R-:W-:Y:S02]  /*6110*/  LOP3.LUT R68, R0.reuse, 0x36, R89.reuse, 0xfe, !PT ;  /* 0x0000003600447812 */ /* 0x140fe400078efe59 */
[C-C-:B------:R-:W-:Y:S02]  /*6120*/  LOP3.LUT R70, R0.reuse, 0x34, R89.reuse, 0xfe, !PT ;  /* 0x0000003400467812 */ /* 0x140fe400078efe59 */
[C-C-:B------:R-:W-:Y:S02]  /*6130*/  LOP3.LUT R72, R0.reuse, 0x32, R89.reuse, 0xfe, !PT ;  /* 0x0000003200487812 */ /* 0x140fe400078efe59 */
[C-C-:B------:R-:W-:Y:S02]  /*6140*/  LOP3.LUT R74, R0.reuse, 0x30, R89.reuse, 0xfe, !PT ;  /* 0x00000030004a7812 */ /* 0x140fe400078efe59 */
[C-C-:B------:R-:W-:Y:S02]  /*6150*/  LOP3.LUT R76, R0.reuse, 0x2e, R89.reuse, 0xfe, !PT ;  /* 0x0000002e004c7812 */ /* 0x140fe400078efe59 */
[C-C-:B------:R-:W-:Y:S01]  /*6160*/  LOP3.LUT R78, R0.reuse, 0x2c, R89.reuse, 0xfe, !PT ;  /* 0x0000002c004e7812 */ /* 0x140fe200078efe59 */
[----:B------:R-:W-:Y:S01]  /*6170*/  STSM.16.M88.4 [R83], R24 ;  /* 0x0000001853007844 */ /* 0x000fe20000000200 */
[----:B------:R-:W-:-:S02]  /*6180*/  LOP3.LUT R80, R0, 0x2a, R89, 0xfe, !PT ;  /* 0x0000002a00507812 */ /* 0x000fc400078efe59 */
[C-C-:B------:R-:W-:Y:S01]  /*6190*/  LOP3.LUT R82, R0.reuse, 0x28, R89.reuse, 0xfe, !PT ;  /* 0x0000002800527812 */ /* 0x140fe200078efe59 */
[----:B------:R-:W-:Y:S01]  /*61a0*/  BAR.SYNC.DEFER_BLOCKING 0x0 ;  /* 0x0000000000007b1d */ /* 0x000fe20000010000 */
[C-C-:B------:R-:W-:Y:S02]  /*61b0*/  LOP3.LUT R84, R0.reuse, 0x26, R89.reuse, 0xfe, !PT ;  /* 0x0000002600547812 */ /* 0x140fe400078efe59 */
[C-C-:B------:R-:W-:Y:S02]  /*61c0*/  LOP3.LUT R86, R0.reuse, 0x24, R89.reuse, 0xfe, !PT ;  /* 0x0000002400567812 */ /* 0x140fe400078efe59 */
[C-C-:B------:R-:W-:Y:S02]  /*61d0*/  LOP3.LUT R88, R0.reuse, 0x22, R89.reuse, 0xfe, !PT ;  /* 0x0000002200587812 */ /* 0x140fe400078efe59 */
[C-C-:B------:R-:W-:Y:S02]  /*61e0*/  LOP3.LUT R90, R0.reuse, 0x20, R89.reuse, 0xfe, !PT ;  /* 0x00000020005a7812 */ /* 0x140fe400078efe59 */
[----:B------:R-:W-:-:S02]  /*61f0*/  LOP3.LUT R64, R0, 0x3e, R89, 0xfe, !PT ;  /* 0x0000003e00407812 */ /* 0x000fc400078efe59 */
[C-C-:B------:R-:W-:Y:S02]  /*6200*/  LOP3.LUT R92, R0.reuse, 0x1e, R89.reuse, 0xfe, !PT ;  /* 0x0000001e005c7812 */ /* 0x140fe400078efe59 */
[C-C-:B------:R-:W-:Y:S02]  /*6210*/  LOP3.LUT R94, R0.reuse, 0x1c, R89.reuse, 0xfe, !PT ;  /* 0x0000001c005e7812 */ /* 0x140fe400078efe59 */
[C-C-:B------:R-:W-:Y:S02]  /*6220*/  LOP3.LUT R96, R0.reuse, 0x1a, R89.reuse, 0xfe, !PT ;  /* 0x0000001a00607812 */ /* 0x140fe400078efe59 */
[C-C-:B------:R-:W-:Y:S02]  /*6230*/  LOP3.LUT R98, R0.reuse, 0x18, R89.reuse, 0xfe, !PT ;  /* 0x0000001800627812 */ /* 0x140fe400078efe59 */
[C-C-:B------:R-:W-:Y:S02]  /*6240*/  LOP3.LUT R100, R0.reuse, 0x16, R89.reuse, 0xfe, !PT ;  /* 0x0000001600647812 */ /* 0x140fe400078efe59 */
[----:B------:R-:W-:-:S02]  /*6250*/  LOP3.LUT R102, R0, 0x14, R89, 0xfe, !PT ;  /* 0x0000001400667812 */ /* 0x000fc400078efe59 */
[C-C-:B------:R-:W-:Y:S01]  /*6260*/  LOP3.LUT R104, R0.reuse, 0x12, R89.reuse, 0xfe, !PT ;  /* 0x0000001200687812 */ /* 0x140fe200078efe59 */
[----:B------:R-:W2:Y:S01]  /*6270*/  LDS.128 R60, [R85] ;  /* 0x00000000553c7984 */ /* 0x000ea20000000c00 */
[C-C-:B------:R-:W-:Y:S02]  /*6280*/  LOP3.LUT R106, R0.reuse, 0x10, R89.reuse, 0xfe, !PT ;  /* 0x00000010006a7812 */ /* 0x140fe400078efe59 */
[C-C-:B------:R-:W-:Y:S01]  /*6290*/  LOP3.LUT R108, R0.reuse, 0xe, R89.reuse, 0xfe, !PT ;  /* 0x0000000e006c7812 */ /* 0x140fe200078efe59 */
[----:B------:R-:W-:Y:S01]  /*62a0*/  BAR.SYNC.DEFER_BLOCKING 0x0 ;  /* 0x0000000000007b1d */ /* 0x000fe20000010000 */
[C-C-:B------:R-:W-:Y:S02]  /*62b0*/  LOP3.LUT R110, R0.reuse, 0xc, R89.reuse, 0xfe, !PT ;  /* 0x0000000c006e7812 */ /* 0x140fe400078efe59 */
[C-C-:B------:R-:W-:Y:S02]  /*62c0*/  LOP3.LUT R112, R0.reuse, 0xa, R89.reuse, 0xfe, !PT ;  /* 0x0000000a00707812 */ /* 0x140fe400078efe59 */
[----:B------:R-:W-:-:S02]  /*62d0*/  LOP3.LUT R114, R0, 0x8, R89, 0xfe, !PT ;  /* 0x0000000800727812 */ /* 0x000fc400078efe59 */
[C-C-:B------:R-:W-:Y:S02]  /*62e0*/  LOP3.LUT R116, R0.reuse, 0x6, R89.reuse, 0xfe, !PT ;  /* 0x0000000600747812 */ /* 0x140fe400078efe59 */
[----:B------:R-:W-:Y:S02]  /*62f0*/  LOP3.LUT R0, R0, 0x2, R89, 0xfe, !PT ;  /* 0x0000000200007812 */ /* 0x000fe400078efe59 */
[-C--:B------:R-:W-:Y:S02]  /*6300*/  ISETP.LT.AND P4, PT, R2, R7.reuse, !P0 ;  /* 0x000000070200720c */ /* 0x080fe40004781270 */
[C---:B------:R-:W-:Y:S01]  /*6310*/  ISETP.LT.AND P2, PT, R0.reuse, R7, !P0 ;  /* 0x000000070000720c */ /* 0x040fe20004741270 */
[----:B-1----:R-:W-:Y:S01]  /*6320*/  IMAD R0, R0, R65, RZ ;  /* 0x0000004100007224 */ /* 0x002fe200078e02ff */
[----:B------:R-:W-:Y:S01]  /*6330*/  ISETP.LT.AND P1, PT, R4, R7, !P0 ;  /* 0x000000070400720c */ /* 0x000fe20004721270 */
[----:B------:R1:W-:Y:S01]  /*6340*/  STSM.16.M88.4 [R83], R28 ;  /* 0x0000001c53007844 */ /* 0x0003e20000000200 */
[----:B------:R-:W-:Y:S01]  /*6350*/  BAR.SYNC.DEFER_BLOCKING 0x0 ;  /* 0x0000000000007b1d */ /* 0x000fe20000010000 */
[----:B-1----:R-:W-:-:S02]  /*6360*/  IMAD R29, R8, R65, RZ ;  /* 0x00000041081d7224 */ /* 0x002fc400078e02ff */
[----:B------:R-:W-:-:S03]  /*6370*/  IMAD R31, R116, R65, RZ ;  /* 0x00000041741f7224 */ /* 0x000fc600078e02ff */
[----:B------:R-:W1:Y:S02]  /*6380*/  LDS.128 R56, [R85] ;  /* 0x0000000055387984 */ /* 0x000e640000000c00 */
[----:B------:R-:W-:Y:S06]  /*6390*/  BAR.SYNC.DEFER_BLOCKING 0x0 ;  /* 0x0000000000007b1d */ /* 0x000fec0000010000 */
[----:B------:R3:W-:Y:S02]  /*63a0*/  STSM.16.M88.4 [R83], R32 ;  /* 0x0000002053007844 */ /* 0x0007e40000000200 */
[----:B------:R-:W-:Y:S01]  /*63b0*/  BAR.SYNC.DEFER_BLOCKING 0x0 ;  /* 0x0000000000007b1d */ /* 0x000fe20000010000 */
[----:B---3--:R-:W-:-:S02]  /*63c0*/  IMAD R34, R2, R65, RZ ;  /* 0x0000004102227224 */ /* 0x008fc400078e02ff */
[----:B------:R-:W-:-:S03]  /*63d0*/  IMAD R35, R108, R65, RZ ;  /* 0x000000416c237224 */ /* 0x000fc600078e02ff */
[----:B------:R-:W3:Y:S02]  /*63e0*/  LDS.128 R24, [R85] ;  /* 0x0000000055187984 */ /* 0x000ee40000000c00 */
[----:B------:R-:W-:Y:S06]  /*63f0*/  BAR.SYNC.DEFER_BLOCKING 0x0 ;  /* 0x0000000000007b1d */ /* 0x000fec0000010000 */
[----:B------:R4:W-:Y:S02]  /*6400*/  STSM.16.M88.4 [R83], R36 ;  /* 0x0000002453007844 */ /* 0x0009e40000000200 */
[----:B------:R-:W-:Y:S01]  /*6410*/  BAR.SYNC.DEFER_BLOCKING 0x0 ;  /* 0x0000000000007b1d */ /* 0x000fe20000010000 */
[----:B----4-:R-:W-:-:S04]  /*6420*/  LEA R37, P3, R73, UR4, 0x2 ;  /* 0x0000000449257c11 */ /* 0x010fc8000f8610ff */
[----:B------:R-:W-:Y:S02]  /*6430*/  LEA.HI.X.SX32 R73, R73, UR5, 0x2, P3 ;  /* 0x0000000549497c11 */ /* 0x000fe400098f16ff */
[----:B------:R-:W-:Y:S02]  /*6440*/  ISETP.LT.AND P3, PT, R8, R7, !P0 ;  /* 0x000000070800720c */ /* 0x000fe40004761270 */
[-C--:B------:R-:W-:Y:S02]  /*6450*/  LEA R2, P6, R34, R37.reuse, 0x2 ;  /* 0x0000002522027211 */ /* 0x080fe400078c10ff */
[----:B------:R-:W-:Y:S01]  /*6460*/  LEA R4, P5, R0, R37, 0x2 ;  /* 0x0000002500047211 */ /* 0x000fe200078a10ff */
[----:B------:R-:W4:Y:S01]  /*6470*/  LDS.128 R20, [R85] ;  /* 0x0000000055147984 */ /* 0x000f220000000c00 */
[----:B------:R-:W-:Y:S01]  /*6480*/  LEA.HI.X.SX32 R3, R34, R73, 0x2, P6 ;  /* 0x0000004922037211 */ /* 0x000fe200030f16ff */
[----:B------:R-:W-:Y:S01]  /*6490*/  IMAD R34, R65, 0x20, R34 ;  /* 0x0000002041227824 */ /* 0x000fe200078e0222 */
[----:B------:R-:W-:Y:S01]  /*64a0*/  BAR.SYNC.DEFER_BLOCKING 0x0 ;  /* 0x0000000000007b1d */ /* 0x000fe20000010000 */
[----:B------:R-:W-:-:S02]  /*64b0*/  LEA R28, P6, R29, R37, 0x2 ;  /* 0x000000251d1c7211 */ /* 0x000fc400078c10ff */
[----:B------:R-:W-:Y:S01]  /*64c0*/  LEA.HI.X.SX32 R5, R0, R73, 0x2, P5 ;  /* 0x0000004900057211 */ /* 0x000fe200028f16ff */
[----:B------:R-:W-:Y:S01]  /*64d0*/  IMAD R0, R110, R65, RZ ;  /* 0x000000416e007224 */ /* 0x000fe200078e02ff */
[----:B------:R-:W-:Y:S02]  /*64e0*/  LEA.HI.X.SX32 R29, R29, R73, 0x2, P6 ;  /* 0x000000491d1d7211 */ /* 0x000fe400030f16ff */
[----:B------:R-:W-:-:S04]  /*64f0*/  LEA R30, P5, R31, R37, 0x2 ;  /* 0x000000251f1e7211 */ /* 0x000fc800078a10ff */
[----:B------:R-:W-:Y:S01]  /*6500*/  LEA.HI.X.SX32 R31, R31, R73, 0x2, P5 ;  /* 0x000000491f1f7211 */ /* 0x000fe200028f16ff */
[----:B------:R-:W-:Y:S01]  /*6510*/  STSM.16.M88.4 [R83], R40 ;  /* 0x0000002853007844 */ /* 0x000fe20000000200 */
[----:B------:R-:W-:Y:S06]  /*6520*/  BAR.SYNC.DEFER_BLOCKING 0x0 ;  /* 0x0000000000007b1d */ /* 0x000fec0000010000 */
[----:B------:R-:W5:Y:S02]  /*6530*/  LDS.128 R16, [R85] ;  /* 0x0000000055107984 */ /* 0x000f640000000c00 */
[----:B------:R-:W-:Y:S06]  /*6540*/  BAR.SYNC.DEFER_BLOCKING 0x0 ;  /* 0x0000000000007b1d */ /* 0x000fec0000010000 */
[----:B------:R-:W-:Y:S02]  /*6550*/  STSM.16.M88.4 [R83], R44 ;  /* 0x0000002c53007844 */ /* 0x000fe40000000200 */
        /* <DEDUP_REMOVED lines=9> */
[----:B--2---:R2:W-:Y:S01]  /*65f0*/  @P4 STG.E desc[UR14][R2.64], R60 ;  /* 0x0000003c02004986 */ /* 0x0045e2000c10190e */
[----:B------:R-:W-:-:S03]  /*6600*/  ISETP.LT.AND P4, PT, R116, R7, !P0 ;  /* 0x000000077400720c */ /* 0x000fc60004781270 */
[----:B------:R-:W-:Y:S01]  /*6610*/  @P2 STG.E desc[UR14][R4.64], R61 ;  /* 0x0000003d04002986 */ /* 0x000fe2000c10190e */
[C---:B------:R-:W-:Y:S01]  /*6620*/  ISETP.LT.AND P2, PT, R114.reuse, R7, !P0 ;  /* 0x000000077200720c */ /* 0x040fe20004741270 */
[----:B------:R-:W-:Y:S02]  /*6630*/  IMAD R114, R114, R65, RZ ;  /* 0x0000004172727224 */ /* 0x000fe400078e02ff */
[----:B------:R3:W-:Y:S01]  /*6640*/  @P3 STG.E desc[UR14][R28.64], R62 ;  /* 0x0000003e1c003986 */ /* 0x0007e2000c10190e */
[C---:B------:R-:W-:Y:S01]  /*6650*/  ISETP.LT.AND P3, PT, R112.reuse, R7, !P0 ;  /* 0x000000077000720c */ /* 0x040fe20004761270 */
[----:B------:R-:W-:Y:S01]  /*6660*/  IMAD R112, R112, R65, RZ ;  /* 0x0000004170707224 */ /* 0x000fe200078e02ff */
[----:B--2---:R-:W-:-:S03]  /*6670*/  LEA R2, P6, R114, R37, 0x2 ;  /* 0x0000002572027211 */ /* 0x004fc600078c10ff */
[----:B------:R-:W-:Y:S01]  /*6680*/  @P4 STG.E desc[UR14][R30.64], R63 ;  /* 0x0000003f1e004986 */ /* 0x000fe2000c10190e */
[----:B------:R-:W-:Y:S02]  /*6690*/  LEA R32, P5, R112, R37, 0x2 ;  /* 0x0000002570207211 */ /* 0x000fe400078a10ff */
[-C--:B------:R-:W-:Y:S02]  /*66a0*/  LEA.HI.X.SX32 R3, R114, R73.reuse, 0x2, P6 ;  /* 0x0000004972037211 */ /* 0x080fe400030f16ff */
[----:B------:R-:W-:Y:S02]  /*66b0*/  LEA.HI.X.SX32 R33, R112, R73, 0x2, P5 ;  /* 0x0000004970217211 */ /* 0x000fe400028f16ff */
[----:B------:R-:W-:Y:S01]  /*66c0*/  ISETP.LT.AND P4, PT, R110, R7, !P0 ;  /* 0x000000076e00720c */ /* 0x000fe20004781270 */
[----:B-1----:R1:W-:Y:S01]  /*66d0*/  @P2 STG.E desc[UR14][R2.64], R56 ;  /* 0x0000003802002986 */ /* 0x0023e2000c10190e */
[-C--:B---3--:R-:W-:Y:S02]  /*66e0*/  LEA R28, P5, R35, R37.reuse, 0x2 ;  /* 0x00000025231c7211 */ /* 0x088fe400078a10ff */
[----:B------:R-:W-:Y:S01]  /*66f0*/  LEA R4, P6, R0, R37, 0x2 ;  /* 0x0000002500047211 */ /* 0x000fe200078c10ff */
[----:B------:R2:W-:Y:S01]  /*6700*/  @P3 STG.E desc[UR14][R32.64], R57 ;  /* 0x0000003920003986 */ /* 0x0005e2000c10190e */
[C---:B------:R-:W-:Y:S01]  /*6710*/  ISETP.LT.AND P3, PT, R106.reuse, R7, !P0 ;  /* 0x000000076a00720c */ /* 0x040fe20004761270 */
[----:B------:R-:W-:Y:S01]  /*6720*/  IMAD R106, R106, R65, RZ ;  /* 0x000000416a6a7224 */ /* 0x000fe200078e02ff */
[----:B------:R-:W-:-:S02]  /*6730*/  ISETP.LT.AND P2, PT, R108, R7, !P0 ;  /* 0x000000076c00720c */ /* 0x000fc40004741270 */
[----:B------:R-:W-:Y:S01]  /*6740*/  LEA.HI.X.SX32 R29, R35, R73, 0x2, P5 ;  /* 0x00000049231d7211 */ /* 0x000fe200028f16ff */
[----:B------:R-:W-:Y:S01]  /*6750*/  IMAD R35, R100, R65, RZ ;  /* 0x0000004164237224 */ /* 0x000fe200078e02ff */
[----:B------:R-:W-:Y:S01]  /*6760*/  LEA.HI.X.SX32 R5, R0, R73, 0x2, P6 ;  /* 0x0000004900057211 */ /* 0x000fe200030f16ff */
[----:B------:R-:W-:Y:S01]  /*6770*/  IMAD R0, R102, R65, RZ ;  /* 0x0000004166007224 */ /* 0x000fe200078e02ff */
[C---:B------:R-:W-:Y:S01]  /*6780*/  ISETP.LT.AND P5, PT, R104.reuse, R7, !P0 ;  /* 0x000000076800720c */ /* 0x040fe200047a1270 */
[----:B------:R-:W-:Y:S01]  /*6790*/  IMAD R104, R104, R65, RZ ;  /* 0x0000004168687224 */ /* 0x000fe200078e02ff */
[-C--:B-1----:R-:W-:Y:S01]  /*67a0*/  LEA R2, P6, R106, R37.reuse, 0x2 ;  /* 0x000000256a027211 */ /* 0x082fe200078c10ff */
[----:B------:R1:W-:Y:S03]  /*67b0*/  @P4 STG.E desc[UR14][R4.64], R58 ;  /* 0x0000003a04004986 */ /* 0x0003e6000c10190e */
[----:B------:R-:W-:Y:S01]  /*67c0*/  LEA R30, P4, R104, R37, 0x2 ;  /* 0x00000025681e7211 */ /* 0x000fe200078810ff */
[----:B------:R-:W-:Y:S01]  /*67d0*/  @P2 STG.E desc[UR14][R28.64], R59 ;  /* 0x0000003b1c002986 */ /* 0x000fe2000c10190e */
[----:B------:R-:W-:-:S02]  /*67e0*/  LEA.HI.X.SX32 R3, R106, R73, 0x2, P6 ;  /* 0x000000496a037211 */ /* 0x000fc400030f16ff */
[----:B------:R-:W-:Y:S02]  /*67f0*/  LEA.HI.X.SX32 R31, R104, R73, 0x2, P4 ;  /* 0x00000049681f7211 */ /* 0x000fe400020f16ff */
[-C--:B------:R-:W-:Y:S01]  /*6800*/  ISETP.LT.AND P2, PT, R102, R7.reuse, !P0 ;  /* 0x000000076600720c */ /* 0x080fe20004741270 */
[----:B------:R3:W-:Y:S01]  /*6810*/  @P3 STG.E desc[UR14][R2.64], R24 ;  /* 0x0000001802003986 */ /* 0x0007e2000c10190e */
[----:B------:R-:W-:Y:S02]  /*6820*/  ISETP.LT.AND P3, PT, R100, R7, !P0 ;  /* 0x000000076400720c */ /* 0x000fe40004761270 */
[-C--:B--2---:R-:W-:Y:S01]  /*6830*/  LEA R32, P6, R0, R37.reuse, 0x2 ;  /* 0x0000002500207211 */ /* 0x084fe200078c10ff */
[----:B------:R-:W-:Y:S01]  /*6840*/  @P5 STG.E desc[UR14][R30.64], R25 ;  /* 0x000000191e005986 */ /* 0x000fe2000c10190e */
[----:B-1----:R-:W-:Y:S02]  /*6850*/  LEA R4, P4, R35, R37, 0x2 ;  /* 0x0000002523047211 */ /* 0x002fe400078810ff */
[C---:B------:R-:W-:Y:S01]  /*6860*/  ISETP.LT.AND P5, PT, R98.reuse, R7, !P0 ;  /* 0x000000076200720c */ /* 0x040fe200047a1270 */
[----:B------:R-:W-:Y:S01]  /*6870*/  IMAD R98, R98, R65, RZ ;  /* 0x0000004162627224 */ /* 0x000fe200078e02ff */
[-C--:B------:R-:W-:Y:S01]  /*6880*/  LEA.HI.X.SX32 R33, R0, R73.reuse, 0x2, P6 ;  /* 0x0000004900217211 */ /* 0x080fe200030f16ff */
[----:B------:R-:W-:Y:S01]  /*6890*/  IMAD R0, R65, 0x2, R34 ;  /* 0x0000000241007824 */ /* 0x000fe200078e0222 */
[----:B------:R-:W-:-:S02]  /*68a0*/  LEA.HI.X.SX32 R5, R35, R73, 0x2, P4 ;  /* 0x0000004923057211 */ /* 0x000fc400020f16ff */
[----:B---3--:R-:W-:Y:S01]  /*68b0*/  LEA R2, P4, R98, R37, 0x2 ;  /* 0x0000002562027211 */ /* 0x008fe200078810ff */
[----:B------:R1:W-:Y:S01]  /*68c0*/  @P2 STG.E desc[UR14][R32.64], R26 ;  /* 0x0000001a20002986 */ /* 0x0003e2000c10190e */
[C---:B------:R-:W-:Y:S01]  /*68d0*/  ISETP.LT.AND P2, PT, R96.reuse, R7, !P0 ;  /* 0x000000076000720c */ /* 0x040fe20004741270 */
[----:B------:R-:W-:Y:S01]  /*68e0*/  IMAD R96, R96, R65, RZ ;  /* 0x0000004160607224 */ /* 0x000fe200078e02ff */
[----:B------:R-:W-:Y:S01]  /*68f0*/  LEA.HI.X.SX32 R3, R98, R73, 0x2, P4 ;  /* 0x0000004962037211 */ /* 0x000fe200020f16ff */
[----:B------:R2:W-:Y:S01]  /*6900*/  @P3 STG.E desc[UR14][R4.64], R27 ;  /* 0x0000001b04003986 */ /* 0x0005e2000c10190e */
[C---:B------:R-:W-:Y:S01]  /*6910*/  ISETP.LT.AND P3, PT, R94.reuse, R7, !P0 ;  /* 0x000000075e00720c */ /* 0x040fe20004761270 */
[----:B------:R-:W-:Y:S01]  /*6920*/  IMAD R94, R94, R65, RZ ;  /* 0x000000415e5e7224 */ /* 0x000fe200078e02ff */
[----:B------:R-:W-:Y:S01]  /*6930*/  LEA R28, P6, R96, R37, 0x2 ;  /* 0x00000025601c7211 */ /* 0x000fe200078c10ff */
[----:B----4-:R3:W-:Y:S01]  /*6940*/  @P5 STG.E desc[UR14][R2.64], R20 ;  /* 0x0000001402005986 */ /* 0x0107e2000c10190e */
[C---:B------:R-:W-:Y:S01]  /*6950*/  ISETP.LT.AND P4, PT, R92.reuse, R7, !P0 ;  /* 0x000000075c00720c */ /* 0x040fe20004781270 */
[----:B------:R-:W-:Y:S01]  /*6960*/  IMAD R92, R92, R65, RZ ;  /* 0x000000415c5c7224 */ /* 0x000fe200078e02ff */
[----:B------:R-:W-:Y:S01]  /*6970*/  LEA R24, P5, R94, R37, 0x2 ;  /* 0x000000255e187211 */ /* 0x000fe200078a10ff */
[----:B-1----:R-:W-:Y:S01]  /*6980*/  IMAD R26, R65, 0x2, R0 ;  /* 0x00000002411a7824 */ /* 0x002fe200078e0200 */
[----:B------:R-:W-:-:S02]  /*6990*/  LEA.HI.X.SX32 R29, R96, R73, 0x2, P6 ;  /* 0x00000049601d7211 */ /* 0x000fc400030f16ff */
[----:B------:R-:W-:Y:S02]  /*69a0*/  LEA.HI.X.SX32 R25, R94, R73, 0x2, P5 ;  /* 0x000000495e197211 */ /* 0x000fe400028f16ff */
[----:B--2---:R-:W-:Y:S01]  /*69b0*/  LEA R4, P6, R92, R37, 0x2 ;  /* 0x000000255c047211 */ /* 0x004fe200078c10ff */
[----:B------:R1:W-:Y:S01]  /*69c0*/  @P2 STG.E desc[UR14][R28.64], R21 ;  /* 0x000000151c002986 */ /* 0x0003e2000c10190e */
[----:B------:R-:W-:Y:S02]  /*69d0*/  ISETP.LT.AND P5, PT, R90, R7, !P0 ;  /* 0x000000075a00720c */ /* 0x000fe400047a1270 */
[----:B------:R-:W-:Y:S01]  /*69e0*/  LEA.HI.X.SX32 R5, R92, R73, 0x2, P6 ;  /* 0x000000495c057211 */ /* 0x000fe200030f16ff */
[----:B------:R2:W-:Y:S01]  /*69f0*/  @P3 STG.E desc[UR14][R24.64], R22 ;  /* 0x0000001618003986 */ /* 0x0005e2000c10190e */
[-C--:B---3--:R-:W-:Y:S02]  /*6a00*/  LEA R2, P3, R34, R37.reuse, 0x2 ;  /* 0x0000002522027211 */ /* 0x088fe400078610ff */
[----:B------:R-:W-:Y:S01]  /*6a10*/  LEA R20, P6, R0, R37, 0x2 ;  /* 0x0000002500147211 */ /* 0x000fe200078c10ff */
[----:B------:R3:W-:Y:S01]  /*6a20*/  @P4 STG.E desc[UR14][R4.64], R23 ;  /* 0x0000001704004986 */ /* 0x0007e2000c10190e */
[----:B------:R-:W-:-:S02]  /*6a30*/  LEA.HI.X.SX32 R3, R34, R73, 0x2, P3 ;  /* 0x0000004922037211 */ /* 0x000fc400018f16ff */
[----:B------:R-:W-:Y:S02]  /*6a40*/  ISETP.LT.AND P2, PT, R88, R7, !P0 ;  /* 0x000000075800720c */ /* 0x000fe40004741270 */
[----:B-1----:R-:W-:Y:S01]  /*6a50*/  LEA.HI.X.SX32 R21, R0, R73, 0x2, P6 ;  /* 0x0000004900157211 */ /* 0x002fe200030f16ff */
[C---:B------:R-:W-:Y:S01]  /*6a60*/  IMAD R0, R65.reuse, 0x2, R26 ;  /* 0x0000000241007824 */ /* 0x040fe200078e021a */
[----:B------:R-:W-:Y:S01]  /*6a70*/  ISETP.LT.AND P4, PT, R86, R7, !P0 ;  /* 0x000000075600720c */ /* 0x000fe20004781270 */
[----:B-----5:R1:W-:Y:S01]  /*6a80*/  @P5 STG.E desc[UR14][R2.64], R16 ;  /* 0x0000001002005986 */ /* 0x0203e2000c10190e */
[----:B--2---:R-:W-:Y:S01]  /*6a90*/  LEA R24, P5, R26, R37, 0x2 ;  /* 0x000000251a187211 */ /* 0x004fe200078a10ff */
[----:B------:R-:W-:Y:S01]  /*6aa0*/  IMAD R22, R65, 0x2, R0 ;  /* 0x0000000241167824 */ /* 0x000fe200078e0200 */
[----:B------:R-:W-:Y:S02]  /*6ab0*/  ISETP.LT.AND P3, PT, R84, R7, !P0 ;  /* 0x000000075400720c */ /* 0x000fe40004761270 */
[----:B---3--:R-:W-:Y:S01]  /*6ac0*/  LEA R4, P6, R0, R37, 0x2 ;  /* 0x0000002500047211 */ /* 0x008fe200078c10ff */
[----:B------:R-:W2:Y:S01]  /*6ad0*/  LDS.128 R84, [R85] ;  /* 0x0000000055547984 */ /* 0x000ea20000000c00 */
[----:B------:R-:W-:-:S02]  /*6ae0*/  LEA.HI.X.SX32 R25, R26, R73, 0x2, P5 ;  /* 0x000000491a197211 */ /* 0x000fc400028f16ff */
[----:B------:R-:W-:Y:S01]  /*6af0*/  LEA.HI.X.SX32 R5, R0, R73, 0x2, P6 ;  /* 0x0000004900057211 */ /* 0x000fe200030f16ff */
[----:B------:R-:W-:Y:S01]  /*6b00*/  IMAD R0, R65, 0x2, R22 ;  /* 0x0000000241007824 */ /* 0x000fe200078e0216 */
[-C--:B------:R-:W-:Y:S01]  /*6b10*/  ISETP.LT.AND P5, PT, R82, R7.reuse, !P0 ;  /* 0x000000075200720c */ /* 0x080fe200047a1270 */
[----:B------:R3:W-:Y:S01]  /*6b20*/  @P2 STG.E desc[UR14][R20.64], R17 ;  /* 0x0000001114002986 */ /* 0x0007e2000c10190e */
[----:B------:R-:W-:Y:S02]  /*6b30*/  ISETP.LT.AND P2, PT, R80, R7, !P0 ;  /* 0x000000075000720c */ /* 0x000fe40004741270 */
[-C--:B-1----:R-:W-:Y:S01]  /*6b40*/  LEA R16, P6, R0, R37.reuse, 0x2 ;  /* 0x0000002500107211 */ /* 0x082fe200078c10ff */
[----:B------:R1:W-:Y:S01]  /*6b50*/  @P4 STG.E desc[UR14][R24.64], R18 ;  /* 0x0000001218004986 */ /* 0x0003e2000c10190e */
[----:B------:R-:W-:-:S03]  /*6b60*/  LEA R2, P4, R22, R37, 0x2 ;  /* 0x0000002516027211 */ /* 0x000fc600078810ff */
[----:B------:R4:W-:Y:S01]  /*6b70*/  @P3 STG.E desc[UR14][R4.64], R19 ;  /* 0x0000001304003986 */ /* 0x0009e2000c10190e */
[----:B------:R-:W-:Y:S02]  /*6b80*/  LEA.HI.X.SX32 R3, R22, R73, 0x2, P4 ;  /* 0x0000004916037211 */ /* 0x000fe400020f16ff */
[----:B------:R-:W-:Y:S01]  /*6b90*/  ISETP.LT.AND P4, PT, R78, R7, !P0 ;  /* 0x000000074e00720c */ /* 0x000fe20004781270 */
[C---:B---3--:R-:W-:Y:S01]  /*6ba0*/  IMAD R21, R65.reuse, 0x2, R0 ;  /* 0x0000000241157824 */ /* 0x048fe200078e0200 */
[----:B------:R-:W-:Y:S01]  /*6bb0*/  LEA.HI.X.SX32 R17, R0, R73, 0x2, P6 ;  /* 0x0000004900117211 */ /* 0x000fe200030f16ff */
[----:B------:R3:W-:Y:S01]  /*6bc0*/  @P5 STG.E desc[UR14][R2.64], R12 ;  /* 0x0000000c02005986 */ /* 0x0007e2000c10190e */
[----:B------:R-:W-:Y:S01]  /*6bd0*/  ISETP.LT.AND P3, PT, R76, R7, !P0 ;  /* 0x000000074c00720c */ /* 0x000fe20004761270 */
[----:B------:R-:W-:Y:S01]  /*6be0*/  IMAD R0, R65, 0x2, R21 ;  /* 0x0000000241007824 */ /* 0x000fe200078e0215 */
[----:B------:R-:W-:Y:S01]  /*6bf0*/  LEA R20, P5, R21, R37, 0x2 ;  /* 0x0000002515147211 */ /* 0x000fe200078a10ff */
[----:B------:R5:W-:Y:S01]  /*6c00*/  @P2 STG.E desc[UR14][R16.64], R13 ;  /* 0x0000000d10002986 */ /* 0x000be2000c10190e */
[----:B------:R-:W-:Y:S01]  /*6c10*/  ISETP.LT.AND P2, PT, R72, R7, !P0 ;  /* 0x000000074800720c */ /* 0x000fe20004741270 */
[----:B-1----:R-:W-:Y:S01]  /*6c20*/  IMAD R18, R65, 0x2, R0 ;  /* 0x0000000241127824 */ /* 0x002fe200078e0200 */
[----:B----4-:R-:W-:-:S02]  /*6c30*/  LEA R4, P6, R0, R37, 0x2 ;  /* 0x0000002500047211 */ /* 0x010fc400078c10ff */
[-C--:B------:R-:W-:Y:S02]  /*6c40*/  LEA.HI.X.SX32 R21, R21, R73.reuse, 0x2, P5 ;  /* 0x0000004915157211 */ /* 0x080fe400028f16ff */
[----:B------:R-:W-:Y:S01]  /*6c50*/  LEA.HI.X.SX32 R5, R0, R73, 0x2, P6 ;  /* 0x0000004900057211 */ /* 0x000fe200030f16ff */
[C---:B------:R-:W-:Y:S01]  /*6c60*/  IMAD R0, R65.reuse, 0x2, R18 ;  /* 0x0000000241007824 */ /* 0x040fe200078e0212 */
[----:B------:R-:W-:Y:S01]  /*6c70*/  ISETP.LT.AND P5, PT, R74, R7, !P0 ;  /* 0x000000074a00720c */ /* 0x000fe200047a1270 */
[----:B------:R1:W-:Y:S01]  /*6c80*/  @P4 STG.E desc[UR14][R20.64], R14 ;  /* 0x0000000e14004986 */ /* 0x0003e2000c10190e */
[-C--:B---3--:R-:W-:Y:S01]  /*6c90*/  LEA R2, P4, R18, R37.reuse, 0x2 ;  /* 0x0000002512027211 */ /* 0x088fe200078810ff */
[C---:B-----5:R-:W-:Y:S01]  /*6ca0*/  IMAD R16, R65.reuse, 0x2, R0 ;  /* 0x0000000241107824 */ /* 0x060fe200078e0200 */
[----:B------:R-:W-:Y:S01]  /*6cb0*/  LEA R12, P6, R0, R37, 0x2 ;  /* 0x00000025000c7211 */ /* 0x000fe200078c10ff */
[----:B------:R3:W-:Y:S01]  /*6cc0*/  @P3 STG.E desc[UR14][R4.64], R15 ;  /* 0x0000000f04003986 */ /* 0x0007e2000c10190e */
[-C--:B------:R-:W-:Y:S01]  /*6cd0*/  LEA.HI.X.SX32 R3, R18, R73.reuse, 0x2, P4 ;  /* 0x0000004912037211 */ /* 0x080fe200020f16ff */
[----:B------:R-:W-:Y:S01]  /*6ce0*/  IMAD R17, R65, 0x2, R16 ;  /* 0x0000000241117824 */ /* 0x000fe200078e0210 */
[----:B------:R-:W-:-:S02]  /*6cf0*/  LEA.HI.X.SX32 R13, R0, R73, 0x2, P6 ;  /* 0x00000049000d7211 */ /* 0x000fc400030f16ff */
[-C--:B------:R-:W-:Y:S01]  /*6d00*/  ISETP.LT.AND P4, PT, R68, R7.reuse, !P0 ;  /* 0x000000074400720c */ /* 0x080fe20004781270 */
[C---:B------:R-:W-:Y:S01]  /*6d10*/  IMAD R0, R65.reuse, 0x2, R17 ;  /* 0x0000000241007824 */ /* 0x040fe200078e0211 */
[-C--:B------:R-:W-:Y:S01]  /*6d20*/  ISETP.LT.AND P3, PT, R66, R7.reuse, !P0 ;  /* 0x000000074200720c */ /* 0x080fe20004761270 */
[----:B------:R4:W-:Y:S01]  /*6d30*/  @P5 STG.E desc[UR14][R2.64], R8 ;  /* 0x0000000802005986 */ /* 0x0009e2000c10190e */
[----:B------:R-:W-:Y:S01]  /*6d40*/  ISETP.LT.AND P5, PT, R70, R7, !P0 ;  /* 0x000000074600720c */ /* 0x000fe200047a1270 */
[----:B------:R-:W-:Y:S02]  /*6d50*/  IMAD R19, R65, 0x2, R0 ;  /* 0x0000000241137824 */ /* 0x000fe400078e0200 */
[----:B------:R5:W-:Y:S01]  /*6d60*/  @P2 STG.E desc[UR14][R12.64], R9 ;  /* 0x000000090c002986 */ /* 0x000be2000c10190e */
[-C--:B-1----:R-:W-:Y:S01]  /*6d70*/  LEA R14, P2, R17, R37.reuse, 0x2 ;  /* 0x00000025110e7211 */ /* 0x082fe200078410ff */
[----:B------:R-:W-:Y:S01]  /*6d80*/  IMAD R20, R65, 0x2, R19 ;  /* 0x0000000241147824 */ /* 0x000fe200078e0213 */
[----:B---3--:R-:W-:-:S02]  /*6d90*/  LEA R4, P6, R16, R37, 0x2 ;  /* 0x0000002510047211 */ /* 0x008fc400078c10ff */
[-C--:B------:R-:W-:Y:S02]  /*6da0*/  LEA.HI.X.SX32 R15, R17, R73.reuse, 0x2, P2 ;  /* 0x00000049110f7211 */ /* 0x080fe400010f16ff */
[----:B------:R-:W-:Y:S02]  /*6db0*/  LEA.HI.X.SX32 R5, R16, R73, 0x2, P6 ;  /* 0x0000004910057211 */ /* 0x000fe400030f16ff */
[CC--:B----4-:R-:W-:Y:S02]  /*6dc0*/  LEA R2, P2, R19.reuse, R37.reuse, 0x2 ;  /* 0x0000002513027211 */ /* 0x0d0fe400078410ff */
[----:B------:R-:W-:Y:S01]  /*6dd0*/  LEA R16, P6, R0, R37, 0x2 ;  /* 0x0000002500107211 */ /* 0x000fe200078c10ff */
[----:B------:R5:W-:Y:S01]  /*6de0*/  @P5 STG.E desc[UR14][R4.64], R10 ;  /* 0x0000000a04005986 */ /* 0x000be2000c10190e */
[----:B------:R-:W-:Y:S02]  /*6df0*/  LEA.HI.X.SX32 R3, R19, R73, 0x2, P2 ;  /* 0x0000004913037211 */ /* 0x000fe400010f16ff */
[-C--:B------:R-:W-:Y:S01]  /*6e00*/  ISETP.LT.AND P2, PT, R6, R7.reuse, !P0 ;  /* 0x000000070600720c */ /* 0x080fe20004741270 */
[----:B------:R5:W-:Y:S01]  /*6e10*/  @P4 STG.E desc[UR14][R14.64], R11 ;  /* 0x0000000b0e004986 */ /* 0x000be2000c10190e */
[----:B------:R-:W-:-:S02]  /*6e20*/  ISETP.LT.AND P0, PT, R64, R7, !P0 ;  /* 0x000000074000720c */ /* 0x000fc40004701270 */
[----:B------:R-:W-:Y:S01]  /*6e30*/  LEA.HI.X.SX32 R17, R0, R73, 0x2, P6 ;  /* 0x0000004900117211 */ /* 0x000fe200030f16ff */
[----:B------:R-:W-:Y:S01]  /*6e40*/  IMAD R0, R65, 0x2, R20 ;  /* 0x0000000241007824 */ /* 0x000fe200078e0214 */
[----:B------:R-:W-:-:S03]  /*6e50*/  LEA R18, P6, R20, R37, 0x2 ;  /* 0x0000002514127211 */ /* 0x000fc600078c10ff */
[----:B--2---:R5:W-:Y:S01]  /*6e60*/  @P3 STG.E desc[UR14][R16.64], R84 ;  /* 0x0000005410003986 */ /* 0x004be2000c10190e */
[----:B------:R-:W-:Y:S02]  /*6e70*/  LEA.HI.X.SX32 R19, R20, R73, 0x2, P6 ;  /* 0x0000004914137211 */ /* 0x000fe400030f16ff */
[C---:B------:R-:W-:Y:S01]  /*6e80*/  LEA R6, P6, R0.reuse, R37, 0x2 ;  /* 0x0000002500067211 */ /* 0x040fe200078c10ff */
[----:B------:R5:W-:Y:S03]  /*6e90*/  @P2 STG.E desc[UR14][R2.64], R85 ;  /* 0x0000005502002986 */ /* 0x000be6000c10190e */
[----:B------:R-:W-:Y:S01]  /*6ea0*/  LEA.HI.X.SX32 R7, R0, R73, 0x2, P6 ;  /* 0x0000004900077211 */ /* 0x000fe200030f16ff */
[----:B------:R5:W-:Y:S01]  /*6eb0*/  @P1 STG.E desc[UR14][R18.64], R86 ;  /* 0x0000005612001986 */ /* 0x000be2000c10190e */
[----:B------:R-:W-:Y:S07]  /*6ec0*/  @!P0 EXIT ;  /* 0x000000000000894d */ /* 0x000fee0003800000 */
[----:B------:R-:W-:Y:S01]  /*6ed0*/  STG.E desc[UR14][R6.64], R87 ;  /* 0x0000005706007986 */ /* 0x000fe2000c10190e */
[----:B------:R-:W-:Y:S05]  /*6ee0*/  EXIT ;  /* 0x000000000000794d */ /* 0x000fea0003800000 */
.L_x_2:
[----:B------:R-:W-:-:S00]  /*6ef0*/  BRA `(.L_x_2) ;  /* 0xfffffffc00fc7947 */ /* 0x000fc0000383ffff */
[----:B------:R-:W-:-:S00]  /*6f00*/  NOP ;  /* 0x0000000000007918 */ /* 0x000fc00000000000 */
[----:B------:R-:W-:-:S00]  /*6f10*/  NOP ;  /* 0x0000000000007918 */ /* 0x000fc00000000000 */
[----:B------:R-:W-:-:S00]  /*6f20*/  NOP ;  /* 0x0000000000007918 */ /* 0x000fc00000000000 */
[----:B------:R-:W-:-:S00]  /*6f30*/  NOP ;  /* 0x0000000000007918 */ /* 0x000fc00000000000 */
[----:B------:R-:W-:-:S00]  /*6f40*/  NOP ;  /* 0x0000000000007918 */ /* 0x000fc00000000000 */
[----:B------:R-:W-:-:S00]  /*6f50*/  NOP ;  /* 0x0000000000007918 */ /* 0x000fc00000000000 */
[----:B------:R-:W-:-:S00]  /*6f60*/  NOP ;  /* 0x0000000000007918 */ /* 0x000fc00000000000 */
[----:B------:R-:W-:-:S00]  /*6f70*/  NOP ;  /* 0x0000000000007918 */ /* 0x000fc00000000000 */
.L_x_3:


//--------------------- .nv.shared.matmul_kernel  --------------------------
	.section	.nv.shared.matmul_kernel,"aw",@nobits
	.sectionflags	@""
	.align	16
	.zero		1024


//--------------------- .nv.shared.reserved.0     --------------------------
	.section	.nv.shared.reserved.0,"aw",@nobits
	.weak		__nv_reservedSMEM_offset_0_alias
	.size		__nv_reservedSMEM_offset_0_alias, 0, 0
	.other		__nv_reservedSMEM_offset_0_alias,@"STO_CUDA_RESERVED_SHARED STV_DEFAULT"
__nv_reservedSMEM_offset_0_alias:
	.zero		0


//--------------------- .nv.constant0.matmul_kernel --------------------------
	.section	.nv.constant0.matmul_kernel,"a",@progbits
	.sectionflags	@""
	.align	4
.nv.constant0.matmul_kernel:
	.zero		608


//--------------------- SYMBOLS --------------------------

	.type		.nv.reservedSmem.offset0,@object
	.size		.nv.reservedSmem.offset0,0x4
